	.target	sm_90a

	.elftype	@"ET_EXEC"


//--------------------- .note.nv.tkinfo           --------------------------
	.section	.note.nv.tkinfo,"",@"SHT_NOTE"
	.sectionflags	@"SHF_NOTE_NV_TKINFO"
	.tkinfo
        /*0018*/ 	.word	0x00000002
        /*0030*/ 	.string	""
        /*0030*/ 	.string	"ptxas"
        /*0030*/ 	.string	"Cuda compilation tools, release 13.0, V13.0.88"
        /*0030*/ 	.string	"Build cuda_13.0.r13.0/compiler.36424714_0"
        /*0030*/ 	.string	"-arch sm_90a -m 64 "



//--------------------- .note.nv.cuinfo           --------------------------
	.section	.note.nv.cuinfo,"",@"SHT_NOTE"
	.sectionflags	@"SHF_NOTE_NV_CUINFO"
        /*0018*/ 	.short	0x0002
        /*001a*/ 	.short	0x005a
        /*001c*/ 	.short	0x0082
	.zero		2


//--------------------- .nv.info                  --------------------------
	.section	.nv.info,"",@"SHT_CUDA_INFO"
	.align	4


	//----- nvinfo : EIATTR_REGCOUNT
	.align		4
        /*0000*/ 	.byte	0x04, 0x2f
        /*0002*/ 	.short	(.L_15 - .L_14)
	.align		4
.L_14:
        /*0004*/ 	.word	index@(_ZN7cutlass13device_kernelINS_4gemm6kernel13GemmUniversalIN4cute5tupleIJiiiiEEENS1_10collective13CollectiveMmaINS1_34MainloopSm90TmaGmmaWarpSpecializedILi9ENS5_IJNS4_1CILi1EEESB_SB_EEENS1_35KernelTmaWarpSpecializedCooperativeEEENS5_IJNSA_ILi256EEENSA_ILi128EEENSA_ILi32EEEEEENS_6half_tENS5_IJSB_llEEESJ_SK_NS4_8TiledMMAINS4_8MMA_AtomIJNS4_4SM904GMMA26MMA_64x128x16_F32F16F16_SSILNSO_5MajorE1ELSQ_1ELNSO_7ScaleInE1ELSR_1EEEEEENS4_6LayoutINS5_IJNSA_ILi2EEESB_SB_EEENS5_IJSB_NSA_ILi0EEESX_EEEEENS5_IJNS4_10UnderscoreES10_S10_EEEEENS4_13SM90_TMA_LOADENS4_14ComposedLayoutINS4_7SwizzleILi3ELi4ELi3EEENS4_18smem_ptr_flag_bitsILi16EEENSU_INS5_IJNSA_ILi64EEENSA_ILi8EEEEEENS5_IJSB_S19_EEEEEEEvNS4_8identityES13_S1E_vS1F_EENS_8epilogue10collective6detail29Sm90TmaWarpSpecializedAdapterINS1I_15DefaultEpilogueISJ_NS5_IJlSB_lEEES1M_NS1H_6thread17LinearCombinationISJ_Li1EffLNS1N_9ScaleType4KindE0ELNS_15FloatRoundStyleE2ESJ_EENS1_15EpilogueDefaultEEEEEvvEEEEvNT_6ParamsE)
        /*0008*/ 	.word	0x000000a8


	//----- nvinfo : EIATTR_FRAME_SIZE
	.align		4
.L_15:
        /*000c*/ 	.byte	0x04, 0x11
        /*000e*/ 	.short	(.L_17 - .L_16)
	.align		4
.L_16:
        /*0010*/ 	.word	index@(_ZN7cutlass13device_kernelINS_4gemm6kernel13GemmUniversalIN4cute5tupleIJiiiiEEENS1_10collective13CollectiveMmaINS1_34MainloopSm90TmaGmmaWarpSpecializedILi9ENS5_IJNS4_1CILi1EEESB_SB_EEENS1_35KernelTmaWarpSpecializedCooperativeEEENS5_IJNSA_ILi256EEENSA_ILi128EEENSA_ILi32EEEEEENS_6half_tENS5_IJSB_llEEESJ_SK_NS4_8TiledMMAINS4_8MMA_AtomIJNS4_4SM904GMMA26MMA_64x128x16_F32F16F16_SSILNSO_5MajorE1ELSQ_1ELNSO_7ScaleInE1ELSR_1EEEEEENS4_6LayoutINS5_IJNSA_ILi2EEESB_SB_EEENS5_IJSB_NSA_ILi0EEESX_EEEEENS5_IJNS4_10UnderscoreES10_S10_EEEEENS4_13SM90_TMA_LOADENS4_14ComposedLayoutINS4_7SwizzleILi3ELi4ELi3EEENS4_18smem_ptr_flag_bitsILi16EEENSU_INS5_IJNSA_ILi64EEENSA_ILi8EEEEEENS5_IJSB_S19_EEEEEEEvNS4_8identityES13_S1E_vS1F_EENS_8epilogue10collective6detail29Sm90TmaWarpSpecializedAdapterINS1I_15DefaultEpilogueISJ_NS5_IJlSB_lEEES1M_NS1H_6thread17LinearCombinationISJ_Li1EffLNS1N_9ScaleType4KindE0ELNS_15FloatRoundStyleE2ESJ_EENS1_15EpilogueDefaultEEEEEvvEEEEvNT_6ParamsE)
        /*0014*/ 	.word	0x00000000


	//----- nvinfo : EIATTR_MIN_STACK_SIZE
	.align		4
.L_17:
        /*0018*/ 	.byte	0x04, 0x12
        /*001a*/ 	.short	(.L_19 - .L_18)
	.align		4
.L_18:
        /*001c*/ 	.word	index@(_ZN7cutlass13device_kernelINS_4gemm6kernel13GemmUniversalIN4cute5tupleIJiiiiEEENS1_10collective13CollectiveMmaINS1_34MainloopSm90TmaGmmaWarpSpecializedILi9ENS5_IJNS4_1CILi1EEESB_SB_EEENS1_35KernelTmaWarpSpecializedCooperativeEEENS5_IJNSA_ILi256EEENSA_ILi128EEENSA_ILi32EEEEEENS_6half_tENS5_IJSB_llEEESJ_SK_NS4_8TiledMMAINS4_8MMA_AtomIJNS4_4SM904GMMA26MMA_64x128x16_F32F16F16_SSILNSO_5MajorE1ELSQ_1ELNSO_7ScaleInE1ELSR_1EEEEEENS4_6LayoutINS5_IJNSA_ILi2EEESB_SB_EEENS5_IJSB_NSA_ILi0EEESX_EEEEENS5_IJNS4_10UnderscoreES10_S10_EEEEENS4_13SM90_TMA_LOADENS4_14ComposedLayoutINS4_7SwizzleILi3ELi4ELi3EEENS4_18smem_ptr_flag_bitsILi16EEENSU_INS5_IJNSA_ILi64EEENSA_ILi8EEEEEENS5_IJSB_S19_EEEEEEEvNS4_8identityES13_S1E_vS1F_EENS_8epilogue10collective6detail29Sm90TmaWarpSpecializedAdapterINS1I_15DefaultEpilogueISJ_NS5_IJlSB_lEEES1M_NS1H_6thread17LinearCombinationISJ_Li1EffLNS1N_9ScaleType4KindE0ELNS_15FloatRoundStyleE2ESJ_EENS1_15EpilogueDefaultEEEEEvvEEEEvNT_6ParamsE)
        /*0020*/ 	.word	0x00000000
.L_19:


//--------------------- .nv.compat                --------------------------
	.section	.nv.compat,"",@"SHT_CUDA_COMPAT_INFO"
	.align	4
        /*0000*/ 	.byte	0x02, 0x09, 0x01, 0x00, 0x02, 0x02, 0x04, 0x00, 0x02, 0x05, 0x05, 0x00, 0x03, 0x07, 0x01, 0x01
        /*0010*/ 	.byte	0x02, 0x03, 0x01, 0x00, 0x02, 0x06, 0x01, 0x00, 0x04, 0x0b, 0x08, 0x00, 0x00, 0x00, 0x00, 0x00
        /*0020*/ 	.byte	0x00, 0x00, 0x00, 0x00


//--------------------- .nv.info._ZN7cutlass13device_kernelINS_4gemm6kernel13GemmUniversalIN4cute5tupleIJiiiiEEENS1_10collective13CollectiveMmaINS1_34MainloopSm90TmaGmmaWarpSpecializedILi9ENS5_IJNS4_1CILi1EEESB_SB_EEENS1_35KernelTmaWarpSpecializedCooperativeEEENS5_IJNSA_ILi256EEENSA_ILi128EEENSA_ILi32EEEEEENS_6half_tENS5_IJSB_llEEESJ_SK_NS4_8TiledMMAINS4_8MMA_AtomIJNS4_4SM904GMMA26MMA_64x128x16_F32F16F16_SSILNSO_5MajorE1ELSQ_1ELNSO_7ScaleInE1ELSR_1EEEEEENS4_6LayoutINS5_IJNSA_ILi2EEESB_SB_EEENS5_IJSB_NSA_ILi0EEESX_EEEEENS5_IJNS4_10UnderscoreES10_S10_EEEEENS4_13SM90_TMA_LOADENS4_14ComposedLayoutINS4_7SwizzleILi3ELi4ELi3EEENS4_18smem_ptr_flag_bitsILi16EEENSU_INS5_IJNSA_ILi64EEENSA_ILi8EEEEEENS5_IJSB_S19_EEEEEEEvNS4_8identityES13_S1E_vS1F_EENS_8epilogue10collective6detail29Sm90TmaWarpSpecializedAdapterINS1I_15DefaultEpilogueISJ_NS5_IJlSB_lEEES1M_NS1H_6thread17LinearCombinationISJ_Li1EffLNS1N_9ScaleType4KindE0ELNS_15FloatRoundStyleE2ESJ_EENS1_15EpilogueDefaultEEEEEvvEEEEvNT_6ParamsE --------------------------
	.section	.nv.info._ZN7cutlass13device_kernelINS_4gemm6kernel13GemmUniversalIN4cute5tupleIJiiiiEEENS1_10collective13CollectiveMmaINS1_34MainloopSm90TmaGmmaWarpSpecializedILi9ENS5_IJNS4_1CILi1EEESB_SB_EEENS1_35KernelTmaWarpSpecializedCooperativeEEENS5_IJNSA_ILi256EEENSA_ILi128EEENSA_ILi32EEEEEENS_6half_tENS5_IJSB_llEEESJ_SK_NS4_8TiledMMAINS4_8MMA_AtomIJNS4_4SM904GMMA26MMA_64x128x16_F32F16F16_SSILNSO_5MajorE1ELSQ_1ELNSO_7ScaleInE1ELSR_1EEEEEENS4_6LayoutINS5_IJNSA_ILi2EEESB_SB_EEENS5_IJSB_NSA_ILi0EEESX_EEEEENS5_IJNS4_10UnderscoreES10_S10_EEEEENS4_13SM90_TMA_LOADENS4_14ComposedLayoutINS4_7SwizzleILi3ELi4ELi3EEENS4_18smem_ptr_flag_bitsILi16EEENSU_INS5_IJNSA_ILi64EEENSA_ILi8EEEEEENS5_IJSB_S19_EEEEEEEvNS4_8identityES13_S1E_vS1F_EENS_8epilogue10collective6detail29Sm90TmaWarpSpecializedAdapterINS1I_15DefaultEpilogueISJ_NS5_IJlSB_lEEES1M_NS1H_6thread17LinearCombinationISJ_Li1EffLNS1N_9ScaleType4KindE0ELNS_15FloatRoundStyleE2ESJ_EENS1_15EpilogueDefaultEEEEEvvEEEEvNT_6ParamsE,"",@"SHT_CUDA_INFO"
	.sectionflags	@""
	.align	4


	//----- nvinfo : EIATTR_CUDA_API_VERSION
	.align		4
        /*0000*/ 	.byte	0x04, 0x37
        /*0002*/ 	.short	(.L_21 - .L_20)
.L_20:
        /*0004*/ 	.word	0x00000082


	//----- nvinfo : EIATTR_KPARAM_INFO
	.align		4
.L_21:
        /*0008*/ 	.byte	0x04, 0x17
        /*000a*/ 	.short	(.L_23 - .L_22)
.L_22:
        /*000c*/ 	.word	0x00000000
        /*0010*/ 	.short	0x0000
        /*0012*/ 	.short	0x0070
        /*0014*/ 	.byte	0x00, 0xf0, 0x01, 0x10


	//----- nvinfo : EIATTR_SPARSE_MMA_MASK
	.align		4
.L_23:
        /*0018*/ 	.byte	0x03, 0x50
        /*001a*/ 	.short	0x0000


	//----- nvinfo : EIATTR_MAXREG_COUNT
	.align		4
        /*001c*/ 	.byte	0x03, 0x1b
        /*001e*/ 	.short	0x00a8


	//----- nvinfo : EIATTR_NUM_BARRIERS
	.align		4
        /*0020*/ 	.byte	0x02, 0x4c
        /*0022*/ 	.byte	0x01
	.zero		1


	//----- nvinfo : EIATTR_EXTERNS
	.align		4
        /*0024*/ 	.byte	0x04, 0x0f
        /*0026*/ 	.short	(.L_25 - .L_24)


	//   ....[0]....
	.align		4
.L_24:
        /*0028*/ 	.word	index@(__assertfail)


	//----- nvinfo : EIATTR_MERCURY_ISA_VERSION
	.align		4
.L_25:
        /*002c*/ 	.byte	0x03, 0x5f
        /*002e*/ 	.short	0x0101


	//----- nvinfo : EIATTR_INT_WARP_WIDE_INSTR_OFFSETS
	.align		4
        /*0030*/ 	.byte	0x04, 0x31
        /*0032*/ 	.short	(.L_27 - .L_26)


	//   ....[0]....
.L_26:
        /*0034*/ 	.word	0x00000480


	//   ....[1]....
        /*0038*/ 	.word	0x000004b0


	//   ....[2]....
        /*003c*/ 	.word	0x00000590


	//----- nvinfo : EIATTR_COOP_GROUP_MASK_REGIDS
	.align		4
.L_27:
        /*0040*/ 	.byte	0x04, 0x29
        /*0042*/ 	.short	(.L_29 - .L_28)


	//   ....[0]....
.L_28:
        /*0044*/ 	.word	0xffffffff


	//   ....[1]....
        /*0048*/ 	.word	0xffffffff


	//   ....[2]....
        /*004c*/ 	.word	0xffffffff


	//   ....[3]....
        /*0050*/ 	.word	0xffffffff


	//   ....[4]....
        /*0054*/ 	.word	0xffffffff


	//----- nvinfo : EIATTR_COOP_GROUP_INSTR_OFFSETS
	.align		4
.L_29:
        /*0058*/ 	.byte	0x04, 0x28
        /*005a*/ 	.short	(.L_31 - .L_30)


	//   ....[0]....
.L_30:
        /*005c*/ 	.word	0x00000060


	//   ....[1]....
        /*0060*/ 	.word	0x00000070


	//   ....[2]....
        /*0064*/ 	.word	0x00000130


	//   ....[3]....
        /*0068*/ 	.word	0x00000390


	//   ....[4]....
        /*006c*/ 	.word	0x00001040


	//----- nvinfo : EIATTR_REG_RECONFIG
	.align		4
.L_31:
        /*0070*/ 	.byte	0x01, 0x54
	.zero		2


	//----- nvinfo : EIATTR_SYSCALL_OFFSETS
	.align		4
        /*0074*/ 	.byte	0x04, 0x46
        /*0076*/ 	.short	(.L_33 - .L_32)


	//   ....[0]....
.L_32:
        /*0078*/ 	.word	0x00001200


	//----- nvinfo : EIATTR_MBARRIER_INSTR_OFFSETS
	.align		4
.L_33:
        /*007c*/ 	.byte	0x04, 0x39
        /*007e*/ 	.short	(.L_35 - .L_34)


	//   ....[0]....
.L_34:
        /*0080*/ 	.word	0x00000250
        /*0084*/ 	.word	0x000000ff
        /*0088*/ 	.word	0x00000000
        /*008c*/ 	.short	0x0100
        /*008e*/ 	.byte	0x08
	.zero		1


	//   ....[1]....
        /*0090*/ 	.word	0x00000260
        /*0094*/ 	.word	0x000000ff
        /*0098*/ 	.word	0x00000048
        /*009c*/ 	.short	0x0100
        /*009e*/ 	.byte	0x08
	.zero		1


	//   ....[2]....
        /*00a0*/ 	.word	0x00000270
        /*00a4*/ 	.word	0x000000ff
        /*00a8*/ 	.word	0x00000008
        /*00ac*/ 	.short	0x0100
        /*00ae*/ 	.byte	0x08
	.zero		1


	//   ....[3]....
        /*00b0*/ 	.word	0x00000280
        /*00b4*/ 	.word	0x000000ff
        /*00b8*/ 	.word	0x00000050
        /*00bc*/ 	.short	0x0100
        /*00be*/ 	.byte	0x08
	.zero		1


	//   ....[4]....
        /*00c0*/ 	.word	0x00000290
        /*00c4*/ 	.word	0x000000ff
        /*00c8*/ 	.word	0x00000010
        /*00cc*/ 	.short	0x0100
        /*00ce*/ 	.byte	0x08
	.zero		1


	//   ....[5]....
        /*00d0*/ 	.word	0x000002a0
        /*00d4*/ 	.word	0x000000ff
        /*00d8*/ 	.word	0x00000058
        /*00dc*/ 	.short	0x0100
        /*00de*/ 	.byte	0x08
	.zero		1


	//   ....[6]....
        /*00e0*/ 	.word	0x000002b0
        /*00e4*/ 	.word	0x000000ff
        /*00e8*/ 	.word	0x00000018
        /*00ec*/ 	.short	0x0100
        /*00ee*/ 	.byte	0x08
	.zero		1


	//   ....[7]....
        /*00f0*/ 	.word	0x000002c0
        /*00f4*/ 	.word	0x000000ff
        /*00f8*/ 	.word	0x00000060
        /*00fc*/ 	.short	0x0100
        /*00fe*/ 	.byte	0x08
	.zero		1


	//   ....[8]....
        /*0100*/ 	.word	0x000002d0
        /*0104*/ 	.word	0x000000ff
        /*0108*/ 	.word	0x00000020
        /*010c*/ 	.short	0x0100
        /*010e*/ 	.byte	0x08
	.zero		1


	//   ....[9]....
        /*0110*/ 	.word	0x000002e0
        /*0114*/ 	.word	0x000000ff
        /*0118*/ 	.word	0x00000068
        /*011c*/ 	.short	0x0100
        /*011e*/ 	.byte	0x08
	.zero		1


	//   ....[10]....
        /*0120*/ 	.word	0x000002f0
        /*0124*/ 	.word	0x000000ff
        /*0128*/ 	.word	0x00000028
        /*012c*/ 	.short	0x0100
        /*012e*/ 	.byte	0x08
	.zero		1


	//   ....[11]....
        /*0130*/ 	.word	0x00000300
        /*0134*/ 	.word	0x000000ff
        /*0138*/ 	.word	0x00000070
        /*013c*/ 	.short	0x0100
        /*013e*/ 	.byte	0x08
	.zero		1


	//   ....[12]....
        /*0140*/ 	.word	0x00000310
        /*0144*/ 	.word	0x000000ff
        /*0148*/ 	.word	0x00000030
        /*014c*/ 	.short	0x0100
        /*014e*/ 	.byte	0x08
	.zero		1


	//   ....[13]....
        /*0150*/ 	.word	0x00000320
        /*0154*/ 	.word	0x000000ff
        /*0158*/ 	.word	0x00000078
        /*015c*/ 	.short	0x0100
        /*015e*/ 	.byte	0x08
	.zero		1


	//   ....[14]....
        /*0160*/ 	.word	0x00000330
        /*0164*/ 	.word	0x000000ff
        /*0168*/ 	.word	0x00000038
        /*016c*/ 	.short	0x0100
        /*016e*/ 	.byte	0x08
	.zero		1


	//   ....[15]....
        /*0170*/ 	.word	0x00000340
        /*0174*/ 	.word	0x000000ff
        /*0178*/ 	.word	0x00000080
        /*017c*/ 	.short	0x0100
        /*017e*/ 	.byte	0x08
	.zero		1


	//   ....[16]....
        /*0180*/ 	.word	0x00000350
        /*0184*/ 	.word	0x000000ff
        /*0188*/ 	.word	0x00000040
        /*018c*/ 	.short	0x0100
        /*018e*/ 	.byte	0x08
	.zero		1


	//   ....[17]....
        /*0190*/ 	.word	0x00000360
        /*0194*/ 	.word	0x000000ff
        /*0198*/ 	.word	0x00000088
        /*019c*/ 	.short	0x0100
        /*019e*/ 	.byte	0x08
	.zero		1


	//   ....[18]....
        /*01a0*/ 	.word	0x00000600
        /*01a4*/ 	.word	0x000000ff
        /*01a8*/ 	.word	0x000000a0
        /*01ac*/ 	.short	0x0100
        /*01ae*/ 	.byte	0x06
	.zero		1


	//   ....[19]....
        /*01b0*/ 	.word	0x00000660
        /*01b4*/ 	.word	0x000000ff
        /*01b8*/ 	.word	0x000000a8
        /*01bc*/ 	.short	0x0100
        /*01be*/ 	.byte	0x06
	.zero		1


	//   ....[20]....
        /*01c0*/ 	.word	0x00001280
        /*01c4*/ 	.word	0x00000003
        /*01c8*/ 	.word	0x00000000
        /*01cc*/ 	.short	0x010a
        /*01ce*/ 	.byte	0x3f
	.zero		1


	//   ....[21]....
        /*01d0*/ 	.word	0x000012c0
        /*01d4*/ 	.word	0x00000003
        /*01d8*/ 	.word	0x00000000
        /*01dc*/ 	.short	0x010a
        /*01de*/ 	.byte	0x3f
	.zero		1


	//   ....[22]....
        /*01e0*/ 	.word	0x00001610
        /*01e4*/ 	.word	0x000000ff
        /*01e8*/ 	.word	0x00000000
        /*01ec*/ 	.short	0x010a
        /*01ee*/ 	.byte	0x07
	.zero		1


	//   ....[23]....
        /*01f0*/ 	.word	0x00001650
        /*01f4*/ 	.word	0x000000ff
        /*01f8*/ 	.word	0x00000000
        /*01fc*/ 	.short	0x010a
        /*01fe*/ 	.byte	0x07
	.zero		1


	//   ....[24]....
        /*0200*/ 	.word	0x00001870
        /*0204*/ 	.word	0x000000ff
        /*0208*/ 	.word	0x00000000
        /*020c*/ 	.short	0x0101
        /*020e*/ 	.byte	0x07
	.zero		1


	//   ....[25]....
        /*0210*/ 	.word	0x00001a70
        /*0214*/ 	.word	0x000000ff
        /*0218*/ 	.word	0x00000000
        /*021c*/ 	.short	0x0101
        /*021e*/ 	.byte	0x06
	.zero		1


	//   ....[26]....
        /*0220*/ 	.word	0x0000b370
        /*0224*/ 	.word	0x0000000e
        /*0228*/ 	.word	0x00000048
        /*022c*/ 	.short	0x010a
        /*022e*/ 	.byte	0x3f
	.zero		1


	//   ....[27]....
        /*0230*/ 	.word	0x0000b830
        /*0234*/ 	.word	0x00000006
        /*0238*/ 	.word	0x000000a8
        /*023c*/ 	.short	0x0101
        /*023e*/ 	.byte	0x3f
	.zero		1


	//   ....[28]....
        /*0240*/ 	.word	0x0000bf60
        /*0244*/ 	.word	0x00000007
        /*0248*/ 	.word	0x00000000
        /*024c*/ 	.short	0x010a
        /*024e*/ 	.byte	0x3f
	.zero		1


	//   ....[29]....
        /*0250*/ 	.word	0x0000bfe0
        /*0254*/ 	.word	0x00000009
        /*0258*/ 	.word	0x00000000
        /*025c*/ 	.short	0x010a
        /*025e*/ 	.byte	0x3f
	.zero		1


	//   ....[30]....
        /*0260*/ 	.word	0x0000c070
        /*0264*/ 	.word	0x00000006
        /*0268*/ 	.word	0x00000000
        /*026c*/ 	.short	0x010a
        /*026e*/ 	.byte	0x3f
	.zero		1


	//   ....[31]....
        /*0270*/ 	.word	0x0000c100
        /*0274*/ 	.word	0x00000009
        /*0278*/ 	.word	0x00000000
        /*027c*/ 	.short	0x010a
        /*027e*/ 	.byte	0x3f
	.zero		1


	//   ....[32]....
        /*0280*/ 	.word	0x0000c190
        /*0284*/ 	.word	0x00000006
        /*0288*/ 	.word	0x00000000
        /*028c*/ 	.short	0x010a
        /*028e*/ 	.byte	0x3f
	.zero		1


	//   ....[33]....
        /*0290*/ 	.word	0x0000c220
        /*0294*/ 	.word	0x00000009
        /*0298*/ 	.word	0x00000000
        /*029c*/ 	.short	0x010a
        /*029e*/ 	.byte	0x3f
	.zero		1


	//   ....[34]....
        /*02a0*/ 	.word	0x0000c2b0
        /*02a4*/ 	.word	0x00000006
        /*02a8*/ 	.word	0x00000000
        /*02ac*/ 	.short	0x010a
        /*02ae*/ 	.byte	0x3f
	.zero		1


	//   ....[35]....
        /*02b0*/ 	.word	0x0000c340
        /*02b4*/ 	.word	0x00000009
        /*02b8*/ 	.word	0x00000000
        /*02bc*/ 	.short	0x010a
        /*02be*/ 	.byte	0x3f
	.zero		1


	//   ....[36]....
        /*02c0*/ 	.word	0x0000c3d0
        /*02c4*/ 	.word	0x00000003
        /*02c8*/ 	.word	0x00000000
        /*02cc*/ 	.short	0x010a
        /*02ce*/ 	.byte	0x3f
	.zero		1


	//   ....[37]....
        /*02d0*/ 	.word	0x0000c430
        /*02d4*/ 	.word	0x00000003
        /*02d8*/ 	.word	0x00000000
        /*02dc*/ 	.short	0x010a
        /*02de*/ 	.byte	0x3f
	.zero		1


	//   ....[38]....
        /*02e0*/ 	.word	0x0000c490
        /*02e4*/ 	.word	0x00000004
        /*02e8*/ 	.word	0x00000000
        /*02ec*/ 	.short	0x010a
        /*02ee*/ 	.byte	0x3f
	.zero		1


	//   ....[39]....
        /*02f0*/ 	.word	0x0000c560
        /*02f4*/ 	.word	0x0000000e
        /*02f8*/ 	.word	0x00000048
        /*02fc*/ 	.short	0x010a
        /*02fe*/ 	.byte	0x3f
	.zero		1


	//   ....[40]....
        /*0300*/ 	.word	0x0000c630
        /*0304*/ 	.word	0x00000007
        /*0308*/ 	.word	0x00000000
        /*030c*/ 	.short	0x010a
        /*030e*/ 	.byte	0x3f
	.zero		1


	//   ....[41]....
        /*0310*/ 	.word	0x0000c680
        /*0314*/ 	.word	0x00000009
        /*0318*/ 	.word	0x00000000
        /*031c*/ 	.short	0x010a
        /*031e*/ 	.byte	0x3f
	.zero		1


	//   ....[42]....
        /*0320*/ 	.word	0x0000c6d0
        /*0324*/ 	.word	0x00000006
        /*0328*/ 	.word	0x00000000
        /*032c*/ 	.short	0x010a
        /*032e*/ 	.byte	0x3f
	.zero		1


	//   ....[43]....
        /*0330*/ 	.word	0x0000c720
        /*0334*/ 	.word	0x00000009
        /*0338*/ 	.word	0x00000000
        /*033c*/ 	.short	0x010a
        /*033e*/ 	.byte	0x3f
	.zero		1


	//   ....[44]....
        /*0340*/ 	.word	0x0000c770
        /*0344*/ 	.word	0x00000006
        /*0348*/ 	.word	0x00000000
        /*034c*/ 	.short	0x010a
        /*034e*/ 	.byte	0x3f
	.zero		1


	//   ....[45]....
        /*0350*/ 	.word	0x0000c7c0
        /*0354*/ 	.word	0x00000009
        /*0358*/ 	.word	0x00000000
        /*035c*/ 	.short	0x010a
        /*035e*/ 	.byte	0x3f
	.zero		1


	//   ....[46]....
        /*0360*/ 	.word	0x0000c810
        /*0364*/ 	.word	0x00000006
        /*0368*/ 	.word	0x00000000
        /*036c*/ 	.short	0x010a
        /*036e*/ 	.byte	0x3f
	.zero		1


	//   ....[47]....
        /*0370*/ 	.word	0x0000c860
        /*0374*/ 	.word	0x00000009
        /*0378*/ 	.word	0x00000000
        /*037c*/ 	.short	0x010a
        /*037e*/ 	.byte	0x3f
	.zero		1


	//----- nvinfo : EIATTR_NUM_MBARRIERS
	.align		4
.L_35:
        /*0380*/ 	.byte	0x03, 0x38
        /*0382*/ 	.short	0x0014


	//----- nvinfo : EIATTR_EXIT_INSTR_OFFSETS
	.align		4
        /*0384*/ 	.byte	0x04, 0x1c
        /*0386*/ 	.short	(.L_37 - .L_36)


	//   ....[0]....
.L_36:
        /*0388*/ 	.word	0x000006b0


	//   ....[1]....
        /*038c*/ 	.word	0x00000f70


	//   ....[2]....
        /*0390*/ 	.word	0x0000a990


	//   ....[3]....
        /*0394*/ 	.word	0x0000afc0


	//   ....[4]....
        /*0398*/ 	.word	0x0000c420


	//----- nvinfo : EIATTR_MAX_THREADS
	.align		4
.L_37:
        /*039c*/ 	.byte	0x04, 0x05
        /*039e*/ 	.short	(.L_39 - .L_38)
.L_38:
        /*03a0*/ 	.word	0x00000180
        /*03a4*/ 	.word	0x00000001
        /*03a8*/ 	.word	0x00000001


	//----- nvinfo : EIATTR_CRS_STACK_SIZE
	.align		4
.L_39:
        /*03ac*/ 	.byte	0x04, 0x1e
        /*03ae*/ 	.short	(.L_41 - .L_40)
.L_40:
        /*03b0*/ 	.word	0x00000000


	//----- nvinfo : EIATTR_CBANK_PARAM_SIZE
	.align		4
.L_41:
        /*03b4*/ 	.byte	0x03, 0x19
        /*03b6*/ 	.short	0x0470


	//----- nvinfo : EIATTR_PARAM_CBANK
	.align		4
        /*03b8*/ 	.byte	0x04, 0x0a
        /*03ba*/ 	.short	(.L_43 - .L_42)
	.align		4
.L_42:
        /*03bc*/ 	.word	index@(.nv.constant0._ZN7cutlass13device_kernelINS_4gemm6kernel13GemmUniversalIN4cute5tupleIJiiiiEEENS1_10collective13CollectiveMmaINS1_34MainloopSm90TmaGmmaWarpSpecializedILi9ENS5_IJNS4_1CILi1EEESB_SB_EEENS1_35KernelTmaWarpSpecializedCooperativeEEENS5_IJNSA_ILi256EEENSA_ILi128EEENSA_ILi32EEEEEENS_6half_tENS5_IJSB_llEEESJ_SK_NS4_8TiledMMAINS4_8MMA_AtomIJNS4_4SM904GMMA26MMA_64x128x16_F32F16F16_SSILNSO_5MajorE1ELSQ_1ELNSO_7ScaleInE1ELSR_1EEEEEENS4_6LayoutINS5_IJNSA_ILi2EEESB_SB_EEENS5_IJSB_NSA_ILi0EEESX_EEEEENS5_IJNS4_10UnderscoreES10_S10_EEEEENS4_13SM90_TMA_LOADENS4_14ComposedLayoutINS4_7SwizzleILi3ELi4ELi3EEENS4_18smem_ptr_flag_bitsILi16EEENSU_INS5_IJNSA_ILi64EEENSA_ILi8EEEEEENS5_IJSB_S19_EEEEEEEvNS4_8identityES13_S1E_vS1F_EENS_8epilogue10collective6detail29Sm90TmaWarpSpecializedAdapterINS1I_15DefaultEpilogueISJ_NS5_IJlSB_lEEES1M_NS1H_6thread17LinearCombinationISJ_Li1EffLNS1N_9ScaleType4KindE0ELNS_15FloatRoundStyleE2ESJ_EENS1_15EpilogueDefaultEEEEEvvEEEEvNT_6ParamsE)
        /*03c0*/ 	.short	0x0210
        /*03c2*/ 	.short	0x0470


	//----- nvinfo : EIATTR_SW_WAR
	.align		4
.L_43:
        /*03c4*/ 	.byte	0x04, 0x36
        /*03c6*/ 	.short	(.L_45 - .L_44)
.L_44:
        /*03c8*/ 	.word	0x00000008
.L_45:


//--------------------- .nv.callgraph             --------------------------
	.section	.nv.callgraph,"",@"SHT_CUDA_CALLGRAPH"
	.align	4
	.sectionentsize	8
	.align		4
        /*0000*/ 	.word	0x00000000
	.align		4
        /*0004*/ 	.word	0xffffffff
	.align		4
        /*0008*/ 	.word	index@(_ZN7cutlass13device_kernelINS_4gemm6kernel13GemmUniversalIN4cute5tupleIJiiiiEEENS1_10collective13CollectiveMmaINS1_34MainloopSm90TmaGmmaWarpSpecializedILi9ENS5_IJNS4_1CILi1EEESB_SB_EEENS1_35KernelTmaWarpSpecializedCooperativeEEENS5_IJNSA_ILi256EEENSA_ILi128EEENSA_ILi32EEEEEENS_6half_tENS5_IJSB_llEEESJ_SK_NS4_8TiledMMAINS4_8MMA_AtomIJNS4_4SM904GMMA26MMA_64x128x16_F32F16F16_SSILNSO_5MajorE1ELSQ_1ELNSO_7ScaleInE1ELSR_1EEEEEENS4_6LayoutINS5_IJNSA_ILi2EEESB_SB_EEENS5_IJSB_NSA_ILi0EEESX_EEEEENS5_IJNS4_10UnderscoreES10_S10_EEEEENS4_13SM90_TMA_LOADENS4_14ComposedLayoutINS4_7SwizzleILi3ELi4ELi3EEENS4_18smem_ptr_flag_bitsILi16EEENSU_INS5_IJNSA_ILi64EEENSA_ILi8EEEEEENS5_IJSB_S19_EEEEEEEvNS4_8identityES13_S1E_vS1F_EENS_8epilogue10collective6detail29Sm90TmaWarpSpecializedAdapterINS1I_15DefaultEpilogueISJ_NS5_IJlSB_lEEES1M_NS1H_6thread17LinearCombinationISJ_Li1EffLNS1N_9ScaleType4KindE0ELNS_15FloatRoundStyleE2ESJ_EENS1_15EpilogueDefaultEEEEEvvEEEEvNT_6ParamsE)
	.align		4
        /*000c*/ 	.word	index@(__assertfail)
	.align		4
        /*0010*/ 	.word	0x00000000
	.align		4
        /*0014*/ 	.word	0xfffffffe
	.align		4
        /*0018*/ 	.word	0x00000000
	.align		4
        /*001c*/ 	.word	0xfffffffd
	.align		4
        /*0020*/ 	.word	0x00000000
	.align		4
        /*0024*/ 	.word	0xfffffffc


//--------------------- .nv.constant4             --------------------------
	.section	.nv.constant4,"a",@progbits
	.align	8
	.align		8
.nv.constant4:
        /*0000*/ 	.dword	__assertfail
	.align		8
        /*0008*/ 	.dword	__unnamed_1
	.align		8
        /*0010*/ 	.dword	_ZN40_INTERNAL_66c57aa7_4_k_cu_2f12e9b1_253644cuda3std3__45__cpo5beginE
	.align		8
        /*0018*/ 	.dword	_ZN40_INTERNAL_66c57aa7_4_k_cu_2f12e9b1_253644cuda3std3__45__cpo3endE
	.align		8
        /*0020*/ 	.dword	_ZN40_INTERNAL_66c57aa7_4_k_cu_2f12e9b1_253644cuda3std3__45__cpo6cbeginE
	.align		8
        /*0028*/ 	.dword	_ZN40_INTERNAL_66c57aa7_4_k_cu_2f12e9b1_253644cuda3std3__45__cpo4cendE
	.align		8
        /*0030*/ 	.dword	_ZN40_INTERNAL_66c57aa7_4_k_cu_2f12e9b1_253644cuda3std3__442_GLOBAL__N__66c57aa7_4_k_cu_2f12e9b1_253646ignoreE
	.align		8
        /*0038*/ 	.dword	_ZN40_INTERNAL_66c57aa7_4_k_cu_2f12e9b1_253644cuda3std3__419piecewise_constructE
	.align		8
        /*0040*/ 	.dword	_ZN40_INTERNAL_66c57aa7_4_k_cu_2f12e9b1_253644cuda3std3__48in_placeE
	.align		8
        /*0048*/ 	.dword	_ZN40_INTERNAL_66c57aa7_4_k_cu_2f12e9b1_253644cuda3std6ranges3__45__cpo4swapE
	.align		8
        /*0050*/ 	.dword	_ZN40_INTERNAL_66c57aa7_4_k_cu_2f12e9b1_253644cuda3std6ranges3__45__cpo9iter_moveE
	.align		8
        /*0058*/ 	.dword	_ZN40_INTERNAL_66c57aa7_4_k_cu_2f12e9b1_253644cute7productE
	.align		8
        /*0060*/ 	.dword	_ZN40_INTERNAL_66c57aa7_4_k_cu_2f12e9b1_253644cute1_E
	.align		8
        /*0068*/ 	.dword	$str$22
	.align		8
        /*0070*/ 	.dword	$str$23


//--------------------- .text._ZN7cutlass13device_kernelINS_4gemm6kernel13GemmUniversalIN4cute5tupleIJiiiiEEENS1_10collective13CollectiveMmaINS1_34MainloopSm90TmaGmmaWarpSpecializedILi9ENS5_IJNS4_1CILi1EEESB_SB_EEENS1_35KernelTmaWarpSpecializedCooperativeEEENS5_IJNSA_ILi256EEENSA_ILi128EEENSA_ILi32EEEEEENS_6half_tENS5_IJSB_llEEESJ_SK_NS4_8TiledMMAINS4_8MMA_AtomIJNS4_4SM904GMMA26MMA_64x128x16_F32F16F16_SSILNSO_5MajorE1ELSQ_1ELNSO_7ScaleInE1ELSR_1EEEEEENS4_6LayoutINS5_IJNSA_ILi2EEESB_SB_EEENS5_IJSB_NSA_ILi0EEESX_EEEEENS5_IJNS4_10UnderscoreES10_S10_EEEEENS4_13SM90_TMA_LOADENS4_14ComposedLayoutINS4_7SwizzleILi3ELi4ELi3EEENS4_18smem_ptr_flag_bitsILi16EEENSU_INS5_IJNSA_ILi64EEENSA_ILi8EEEEEENS5_IJSB_S19_EEEEEEEvNS4_8identityES13_S1E_vS1F_EENS_8epilogue10collective6detail29Sm90TmaWarpSpecializedAdapterINS1I_15DefaultEpilogueISJ_NS5_IJlSB_lEEES1M_NS1H_6thread17LinearCombinationISJ_Li1EffLNS1N_9ScaleType4KindE0ELNS_15FloatRoundStyleE2ESJ_EENS1_15EpilogueDefaultEEEEEvvEEEEvNT_6ParamsE --------------------------
	.section	.text._ZN7cutlass13device_kernelINS_4gemm6kernel13GemmUniversalIN4cute5tupleIJiiiiEEENS1_10collective13CollectiveMmaINS1_34MainloopSm90TmaGmmaWarpSpecializedILi9ENS5_IJNS4_1CILi1EEESB_SB_EEENS1_35KernelTmaWarpSpecializedCooperativeEEENS5_IJNSA_ILi256EEENSA_ILi128EEENSA_ILi32EEEEEENS_6half_tENS5_IJSB_llEEESJ_SK_NS4_8TiledMMAINS4_8MMA_AtomIJNS4_4SM904GMMA26MMA_64x128x16_F32F16F16_SSILNSO_5MajorE1ELSQ_1ELNSO_7ScaleInE1ELSR_1EEEEEENS4_6LayoutINS5_IJNSA_ILi2EEESB_SB_EEENS5_IJSB_NSA_ILi0EEESX_EEEEENS5_IJNS4_10UnderscoreES10_S10_EEEEENS4_13SM90_TMA_LOADENS4_14ComposedLayoutINS4_7SwizzleILi3ELi4ELi3EEENS4_18smem_ptr_flag_bitsILi16EEENSU_INS5_IJNSA_ILi64EEENSA_ILi8EEEEEENS5_IJSB_S19_EEEEEEEvNS4_8identityES13_S1E_vS1F_EENS_8epilogue10collective6detail29Sm90TmaWarpSpecializedAdapterINS1I_15DefaultEpilogueISJ_NS5_IJlSB_lEEES1M_NS1H_6thread17LinearCombinationISJ_Li1EffLNS1N_9ScaleType4KindE0ELNS_15FloatRoundStyleE2ESJ_EENS1_15EpilogueDefaultEEEEEvvEEEEvNT_6ParamsE,"ax",@progbits
	.align	128
.text._ZN7cutlass13device_kernelINS_4gemm6kernel13GemmUniversalIN4cute5tupleIJiiiiEEENS1_10collective13CollectiveMmaINS1_34MainloopSm90TmaGmmaWarpSpecializedILi9ENS5_IJNS4_1CILi1EEESB_SB_EEENS1_35KernelTmaWarpSpecializedCooperativeEEENS5_IJNSA_ILi256EEENSA_ILi128EEENSA_ILi32EEEEEENS_6half_tENS5_IJSB_llEEESJ_SK_NS4_8TiledMMAINS4_8MMA_AtomIJNS4_4SM904GMMA26MMA_64x128x16_F32F16F16_SSILNSO_5MajorE1ELSQ_1ELNSO_7ScaleInE1ELSR_1EEEEEENS4_6LayoutINS5_IJNSA_ILi2EEESB_SB_EEENS5_IJSB_NSA_ILi0EEESX_EEEEENS5_IJNS4_10UnderscoreES10_S10_EEEEENS4_13SM90_TMA_LOADENS4_14ComposedLayoutINS4_7SwizzleILi3ELi4ELi3EEENS4_18smem_ptr_flag_bitsILi16EEENSU_INS5_IJNSA_ILi64EEENSA_ILi8EEEEEENS5_IJSB_S19_EEEEEEEvNS4_8identityES13_S1E_vS1F_EENS_8epilogue10collective6detail29Sm90TmaWarpSpecializedAdapterINS1I_15DefaultEpilogueISJ_NS5_IJlSB_lEEES1M_NS1H_6thread17LinearCombinationISJ_Li1EffLNS1N_9ScaleType4KindE0ELNS_15FloatRoundStyleE2ESJ_EENS1_15EpilogueDefaultEEEEEvvEEEEvNT_6ParamsE:
        .type           _ZN7cutlass13device_kernelINS_4gemm6kernel13GemmUniversalIN4cute5tupleIJiiiiEEENS1_10collective13CollectiveMmaINS1_34MainloopSm90TmaGmmaWarpSpecializedILi9ENS5_IJNS4_1CILi1EEESB_SB_EEENS1_35KernelTmaWarpSpecializedCooperativeEEENS5_IJNSA_ILi256EEENSA_ILi128EEENSA_ILi32EEEEEENS_6half_tENS5_IJSB_llEEESJ_SK_NS4_8TiledMMAINS4_8MMA_AtomIJNS4_4SM904GMMA26MMA_64x128x16_F32F16F16_SSILNSO_5MajorE1ELSQ_1ELNSO_7ScaleInE1ELSR_1EEEEEENS4_6LayoutINS5_IJNSA_ILi2EEESB_SB_EEENS5_IJSB_NSA_ILi0EEESX_EEEEENS5_IJNS4_10UnderscoreES10_S10_EEEEENS4_13SM90_TMA_LOADENS4_14ComposedLayoutINS4_7SwizzleILi3ELi4ELi3EEENS4_18smem_ptr_flag_bitsILi16EEENSU_INS5_IJNSA_ILi64EEENSA_ILi8EEEEEENS5_IJSB_S19_EEEEEEEvNS4_8identityES13_S1E_vS1F_EENS_8epilogue10collective6detail29Sm90TmaWarpSpecializedAdapterINS1I_15DefaultEpilogueISJ_NS5_IJlSB_lEEES1M_NS1H_6thread17LinearCombinationISJ_Li1EffLNS1N_9ScaleType4KindE0ELNS_15FloatRoundStyleE2ESJ_EENS1_15EpilogueDefaultEEEEEvvEEEEvNT_6ParamsE,@function
        .size           _ZN7cutlass13device_kernelINS_4gemm6kernel13GemmUniversalIN4cute5tupleIJiiiiEEENS1_10collective13CollectiveMmaINS1_34MainloopSm90TmaGmmaWarpSpecializedILi9ENS5_IJNS4_1CILi1EEESB_SB_EEENS1_35KernelTmaWarpSpecializedCooperativeEEENS5_IJNSA_ILi256EEENSA_ILi128EEENSA_ILi32EEEEEENS_6half_tENS5_IJSB_llEEESJ_SK_NS4_8TiledMMAINS4_8MMA_AtomIJNS4_4SM904GMMA26MMA_64x128x16_F32F16F16_SSILNSO_5MajorE1ELSQ_1ELNSO_7ScaleInE1ELSR_1EEEEEENS4_6LayoutINS5_IJNSA_ILi2EEESB_SB_EEENS5_IJSB_NSA_ILi0EEESX_EEEEENS5_IJNS4_10UnderscoreES10_S10_EEEEENS4_13SM90_TMA_LOADENS4_14ComposedLayoutINS4_7SwizzleILi3ELi4ELi3EEENS4_18smem_ptr_flag_bitsILi16EEENSU_INS5_IJNSA_ILi64EEENSA_ILi8EEEEEENS5_IJSB_S19_EEEEEEEvNS4_8identityES13_S1E_vS1F_EENS_8epilogue10collective6detail29Sm90TmaWarpSpecializedAdapterINS1I_15DefaultEpilogueISJ_NS5_IJlSB_lEEES1M_NS1H_6thread17LinearCombinationISJ_Li1EffLNS1N_9ScaleType4KindE0ELNS_15FloatRoundStyleE2ESJ_EENS1_15EpilogueDefaultEEEEEvvEEEEvNT_6ParamsE,(.L_x_331 - _ZN7cutlass13device_kernelINS_4gemm6kernel13GemmUniversalIN4cute5tupleIJiiiiEEENS1_10collective13CollectiveMmaINS1_34MainloopSm90TmaGmmaWarpSpecializedILi9ENS5_IJNS4_1CILi1EEESB_SB_EEENS1_35KernelTmaWarpSpecializedCooperativeEEENS5_IJNSA_ILi256EEENSA_ILi128EEENSA_ILi32EEEEEENS_6half_tENS5_IJSB_llEEESJ_SK_NS4_8TiledMMAINS4_8MMA_AtomIJNS4_4SM904GMMA26MMA_64x128x16_F32F16F16_SSILNSO_5MajorE1ELSQ_1ELNSO_7ScaleInE1ELSR_1EEEEEENS4_6LayoutINS5_IJNSA_ILi2EEESB_SB_EEENS5_IJSB_NSA_ILi0EEESX_EEEEENS5_IJNS4_10UnderscoreES10_S10_EEEEENS4_13SM90_TMA_LOADENS4_14ComposedLayoutINS4_7SwizzleILi3ELi4ELi3EEENS4_18smem_ptr_flag_bitsILi16EEENSU_INS5_IJNSA_ILi64EEENSA_ILi8EEEEEENS5_IJSB_S19_EEEEEEEvNS4_8identityES13_S1E_vS1F_EENS_8epilogue10collective6detail29Sm90TmaWarpSpecializedAdapterINS1I_15DefaultEpilogueISJ_NS5_IJlSB_lEEES1M_NS1H_6thread17LinearCombinationISJ_Li1EffLNS1N_9ScaleType4KindE0ELNS_15FloatRoundStyleE2ESJ_EENS1_15EpilogueDefaultEEEEEvvEEEEvNT_6ParamsE)
        .other          _ZN7cutlass13device_kernelINS_4gemm6kernel13GemmUniversalIN4cute5tupleIJiiiiEEENS1_10collective13CollectiveMmaINS1_34MainloopSm90TmaGmmaWarpSpecializedILi9ENS5_IJNS4_1CILi1EEESB_SB_EEENS1_35KernelTmaWarpSpecializedCooperativeEEENS5_IJNSA_ILi256EEENSA_ILi128EEENSA_ILi32EEEEEENS_6half_tENS5_IJSB_llEEESJ_SK_NS4_8TiledMMAINS4_8MMA_AtomIJNS4_4SM904GMMA26MMA_64x128x16_F32F16F16_SSILNSO_5MajorE1ELSQ_1ELNSO_7ScaleInE1ELSR_1EEEEEENS4_6LayoutINS5_IJNSA_ILi2EEESB_SB_EEENS5_IJSB_NSA_ILi0EEESX_EEEEENS5_IJNS4_10UnderscoreES10_S10_EEEEENS4_13SM90_TMA_LOADENS4_14ComposedLayoutINS4_7SwizzleILi3ELi4ELi3EEENS4_18smem_ptr_flag_bitsILi16EEENSU_INS5_IJNSA_ILi64EEENSA_ILi8EEEEEENS5_IJSB_S19_EEEEEEEvNS4_8identityES13_S1E_vS1F_EENS_8epilogue10collective6detail29Sm90TmaWarpSpecializedAdapterINS1I_15DefaultEpilogueISJ_NS5_IJlSB_lEEES1M_NS1H_6thread17LinearCombinationISJ_Li1EffLNS1N_9ScaleType4KindE0ELNS_15FloatRoundStyleE2ESJ_EENS1_15EpilogueDefaultEEEEEvvEEEEvNT_6ParamsE,@"STO_CUDA_ENTRY STV_DEFAULT"
_ZN7cutlass13device_kernelINS_4gemm6kernel13GemmUniversalIN4cute5tupleIJiiiiEEENS1_10collective13CollectiveMmaINS1_34MainloopSm90TmaGmmaWarpSpecializedILi9ENS5_IJNS4_1CILi1EEESB_SB_EEENS1_35KernelTmaWarpSpecializedCooperativeEEENS5_IJNSA_ILi256EEENSA_ILi128EEENSA_ILi32EEEEEENS_6half_tENS5_IJSB_llEEESJ_SK_NS4_8TiledMMAINS4_8MMA_AtomIJNS4_4SM904GMMA26MMA_64x128x16_F32F16F16_SSILNSO_5MajorE1ELSQ_1ELNSO_7ScaleInE1ELSR_1EEEEEENS4_6LayoutINS5_IJNSA_ILi2EEESB_SB_EEENS5_IJSB_NSA_ILi0EEESX_EEEEENS5_IJNS4_10UnderscoreES10_S10_EEEEENS4_13SM90_TMA_LOADENS4_14ComposedLayoutINS4_7SwizzleILi3ELi4ELi3EEENS4_18smem_ptr_flag_bitsILi16EEENSU_INS5_IJNSA_ILi64EEENSA_ILi8EEEEEENS5_IJSB_S19_EEEEEEEvNS4_8identityES13_S1E_vS1F_EENS_8epilogue10collective6detail29Sm90TmaWarpSpecializedAdapterINS1I_15DefaultEpilogueISJ_NS5_IJlSB_lEEES1M_NS1H_6thread17LinearCombinationISJ_Li1EffLNS1N_9ScaleType4KindE0ELNS_15FloatRoundStyleE2ESJ_EENS1_15EpilogueDefaultEEEEEvvEEEEvNT_6ParamsE:
[----:B------:R-:W0:Y:S01]  /*0000*/  LDC R1, c[0x0][0x28] ;  /* 0x00000a00ff017b82 */ /* 0x000e220000000800 */
[----:B------:R-:W1:Y:S01]  /*0010*/  S2R R18, SR_TID.X ;  /* 0x0000000000127919 */ /* 0x000e620000002100 */
[----:B------:R-:W-:Y:S01]  /*0020*/  ELECT P0, URZ, PT ;  /* 0x00000000003f782f */ /* 0x000fe20003800000 */
[----:B------:R-:W-:Y:S01]  /*0030*/  BSSY B0, `(.L_x_0) ;  /* 0x000000f000007945 */ /* 0x000fe20003800000 */
[--C-:B-1----:R-:W-:Y:S02]  /*0040*/  SHF.R.U32.HI R0, RZ, 0x5, R18.reuse ;  /* 0x00000005ff007819 */ /* 0x102fe40000011612 */
[----:B------:R-:W-:-:S03]  /*0050*/  SHF.R.U32.HI R22, RZ, 0x7, R18 ;  /* 0x00000007ff167819 */ /* 0x000fc60000011612 */
[----:B------:R-:W1:Y:S04]  /*0060*/  SHFL.IDX PT, R5, R0, RZ, 0x1f ;  /* 0x00001fff00057589 */ /* 0x000e6800000e0000 */
[----:B------:R2:W3:Y:S01]  /*0070*/  SHFL.IDX PT, R8, R22, RZ, 0x1f ;  /* 0x00001fff16087589 */ /* 0x0004e200000e0000 */
[----:B-1----:R-:W-:-:S13]  /*0080*/  ISETP.NE.OR P0, PT, R5, RZ, !P0 ;  /* 0x000000ff0500720c */ /* 0x002fda0004705670 */
[----:B0-23--:R-:W-:Y:S05]  /*0090*/  @P0 BRA `(.L_x_1) ;  /* 0x0000000000200947 */ /* 0x00dfea0003800000 */
[----:B------:R-:W-:Y:S02]  /*00a0*/  ULDC.64 UR4, c[0x0][0x198] ;  /* 0x0000660000047ab9 */ /* 0x000fe40000000a00 */
[----:B------:R-:W-:Y:S02]  /*00b0*/  UIADD3 UR6, UP0, UR4, 0xf0, URZ ;  /* 0x000000f004067890 */ /* 0x000fe4000ff1e03f */
[----:B------:R-:W-:Y:S02]  /*00c0*/  UIADD3 UR4, UP1, UR4, 0x1f0, URZ ;  /* 0x000001f004047890 */ /* 0x000fe4000ff3e03f */
[----:B------:R-:W-:Y:S02]  /*00d0*/  UIADD3.X UR7, URZ, UR5, URZ, UP0, !UPT ;  /* 0x000000053f077290 */ /* 0x000fe400087fe43f */
[----:B------:R-:W-:-:S07]  /*00e0*/  UIADD3.X UR5, URZ, UR5, URZ, UP1, !UPT ;  /* 0x000000053f057290 */ /* 0x000fce0008ffe43f */
[----:B------:R0:W-:Y:S02]  /*00f0*/  UTMACCTL.PF [UR6] ;  /* 0x00000000060079b9 */ /* 0x0001e40008040000 */
[----:B------:R0:W-:Y:S02]  /*0100*/  UTMACCTL.PF [UR4] ;  /* 0x00000000040079b9 */ /* 0x0001e40008040000 */
[----:B0-----:R-:W-:Y:S01]  /*0110*/  NOP ;  /* 0x0000000000007918 */ /* 0x001fe20000000000 */
.L_x_1:
[----:B------:R-:W-:Y:S05]  /*0120*/  BSYNC B0 ;  /* 0x0000000000007941 */ /* 0x000fea0003800000 */
.L_x_0:
[----:B------:R-:W0:Y:S02]  /*0130*/  SHFL.IDX PT, R2, R0, RZ, 0x1f ;  /* 0x00001fff00027589 */ /* 0x000e2400000e0000 */
[----:B0-----:R-:W-:-:S13]  /*0140*/  ISETP.NE.AND P0, PT, R2, RZ, PT ;  /* 0x000000ff0200720c */ /* 0x001fda0003f05270 */
[----:B------:R-:W-:Y:S05]  /*0150*/  @P0 BRA `(.L_x_2) ;  /* 0x00000000008c0947 */ /* 0x000fea0003800000 */
[----:B------:R-:W-:Y:S01]  /*0160*/  ELECT P0, URZ, PT ;  /* 0x00000000003f782f */ /* 0x000fe20003800000 */
[----:B------:R-:W-:-:S12]  /*0170*/  BSSY B0, `(.L_x_2) ;  /* 0x0000021000007945 */ /* 0x000fd80003800000 */
[----:B------:R-:W-:Y:S05]  /*0180*/  @!P0 BRA `(.L_x_3) ;  /* 0x00000000007c8947 */ /* 0x000fea0003800000 */
[----:B------:R-:W0:Y:S01]  /*0190*/  S2UR UR8, SR_CgaCtaId ;  /* 0x00000000000879c3 */ /* 0x000e220000008800 */
[----:B------:R-:W-:Y:S01]  /*01a0*/  UMOV UR4, 0x400 ;  /* 0x0000040000047882 */ /* 0x000fe20000000000 */
[----:B------:R-:W-:Y:S01]  /*01b0*/  UMOV UR5, 0x1 ;  /* 0x0000000100057882 */ /* 0x000fe20000000000 */
[----:B------:R-:W-:Y:S02]  /*01c0*/  UMOV UR6, 0x100 ;  /* 0x0000010000067882 */ /* 0x000fe40000000000 */
[----:B------:R-:W-:-:S04]  /*01d0*/  UIADD3 UR6, -UR6, 0x100000, URZ ;  /* 0x0010000006067890 */ /* 0x000fc8000fffe13f */
[----:B------:R-:W-:Y:S02]  /*01e0*/  USHF.L.U32 UR7, UR6, 0xb, URZ ;  /* 0x0000000b06077899 */ /* 0x000fe4000800063f */
[----:B------:R-:W-:Y:S02]  /*01f0*/  USHF.L.U32 UR6, UR6, 0x1, URZ ;  /* 0x0000000106067899 */ /* 0x000fe4000800063f */
[----:B0-----:R-:W-:Y:S02]  /*0200*/  ULEA UR8, UR8, UR4, 0x18 ;  /* 0x0000000408087291 */ /* 0x001fe4000f8ec03f */
[----:B------:R-:W-:-:S04]  /*0210*/  UIADD3 UR4, -UR5, 0x100000, URZ ;  /* 0x0010000005047890 */ /* 0x000fc8000fffe13f */
[----:B------:R-:W-:Y:S02]  /*0220*/  USHF.L.U32 UR5, UR4, 0xb, URZ ;  /* 0x0000000b04057899 */ /* 0x000fe4000800063f */
[----:B------:R-:W-:Y:S01]  /*0230*/  USHF.L.U32 UR4, UR4, 0x1, URZ ;  /* 0x0000000104047899 */ /* 0x000fe2000800063f */
[----:B------:R-:W0:Y:S11]  /*0240*/  FENCE.VIEW.ASYNC.S ;  /* 0x00000000000073c6 */ /* 0x000e360000000000 */
[----:B0-----:R0:W1:Y:S01]  /*0250*/  SYNCS.EXCH.64 URZ, [UR8], UR4 ;  /* 0x00000004083f75b2 */ /* 0x0010620008000100 */
[----:B------:R0:W2:Y:S01]  /*0260*/  SYNCS.EXCH.64 URZ, [UR8+0x48], UR6 ;  /* 0x00004806083f75b2 */ /* 0x0000a20008000100 */
[----:B------:R0:W3:Y:S01]  /*0270*/  SYNCS.EXCH.64 URZ, [UR8+0x8], UR4 ;  /* 0x00000804083f75b2 */ /* 0x0000e20008000100 */
[----:B------:R0:W4:Y:S01]  /*0280*/  SYNCS.EXCH.64 URZ, [UR8+0x50], UR6 ;  /* 0x00005006083f75b2 */ /* 0x0001220008000100 */
[----:B------:R0:W0:Y:S01]  /*0290*/  SYNCS.EXCH.64 URZ, [UR8+0x10], UR4 ;  /* 0x00001004083f75b2 */ /* 0x0000220008000100 */
        /* <DEDUP_REMOVED lines=13> */
[----:B------:R-:W-:Y:S01]  /*0370*/  NOP ;  /* 0x0000000000007918 */ /* 0x000fe20000000000 */
.L_x_3:
[----:B0-----:R-:W-:Y:S05]  /*0380*/  BSYNC B0 ;  /* 0x0000000000007941 */ /* 0x001fea0003800000 */
.L_x_2:
[----:B------:R-:W0:Y:S01]  /*0390*/  SHFL.IDX PT, R0, R0, RZ, 0x1f ;  /* 0x00001fff00007589 */ /* 0x000e2200000e0000 */
[----:B------:R-:W5:Y:S01]  /*03a0*/  LDC R2, c[0x0][0x65c] ;  /* 0x00019700ff027b82 */ /* 0x000f620000000800 */
[----:B------:R-:W-:Y:S02]  /*03b0*/  ELECT P0, URZ, PT ;  /* 0x00000000003f782f */ /* 0x000fe40003800000 */
[----:B------:R-:W-:Y:S01]  /*03c0*/  SHF.R.S32.HI R6, RZ, 0x1f, R5 ;  /* 0x0000001fff067819 */ /* 0x000fe20000011405 */
[----:B------:R-:W1:Y:S01]  /*03d0*/  S2R R3, SR_CTAID.Y ;  /* 0x0000000000037919 */ /* 0x000e620000002600 */
[----:B------:R-:W-:Y:S01]  /*03e0*/  UMOV UR4, 0x20 ;  /* 0x0000002000047882 */ /* 0x000fe20000000000 */
[----:B------:R-:W-:Y:S01]  /*03f0*/  ISETP.NE.AND P2, PT, R8, RZ, PT ;  /* 0x000000ff0800720c */ /* 0x000fe20003f45270 */
[----:B------:R-:W-:Y:S01]  /*0400*/  NOP ;  /* 0x0000000000007918 */ /* 0x000fe20000000000 */
[----:B------:R-:W2:Y:S01]  /*0410*/  S2R R4, SR_CTAID.X ;  /* 0x0000000000047919 */ /* 0x000ea20000002500 */
[----:B------:R-:W-:Y:S01]  /*0420*/  LEA.HI R6, R6, R5, RZ, 0x2 ;  /* 0x0000000506067211 */ /* 0x000fe200078f10ff */
[----:B------:R-:W-:Y:S01]  /*0430*/  NOP ;  /* 0x0000000000007918 */ /* 0x000fe20000000000 */
[----:B0-----:R-:W-:-:S02]  /*0440*/  ISETP.NE.OR P0, PT, R0, RZ, !P0 ;  /* 0x000000ff0000720c */ /* 0x001fc40004705670 */
[----:B-----5:R-:W-:-:S04]  /*0450*/  ISETP.NE.AND P3, PT, R2, 0x1, PT ;  /* 0x000000010200780c */ /* 0x020fc80003f65270 */
[----:B------:R-:W-:Y:S02]  /*0460*/  P2R R0, PR, RZ, 0x8 ;  /* 0x00000008ff007803 */ /* 0x000fe40000000000 */
[----:B------:R-:W-:-:S05]  /*0470*/  LOP3.LUT R0, R6, 0xfffffffc, RZ, 0xc0, !PT ;  /* 0xfffffffc06007812 */ /* 0x000fca00078ec0ff */
[----:B------:R-:W-:Y:S01]  /*0480*/  VOTEU.ALL UP0, P0 ;  /* 0x00000000003f7886 */ /* 0x000fe20000000000 */
[----:B------:R-:W-:Y:S01]  /*0490*/  IMAD.IADD R0, R5, 0x1, -R0 ;  /* 0x0000000105007824 */ /* 0x000fe200078e0a00 */
[----:B------:R-:W2:Y:S01]  /*04a0*/  @P3 LDC R17, c[0x0][0x10] ;  /* 0x00000400ff113b82 */ /* 0x000ea20000000800 */
[----:B------:R-:W-:Y:S01]  /*04b0*/  VOTEU.ALL UP1, P0 ;  /* 0x00000000003f7886 */ /* 0x000fe20000020000 */
[----:B-1----:R-:W-:Y:S01]  /*04c0*/  @P3 IMAD.MOV.U32 R6, RZ, RZ, R3 ;  /* 0x000000ffff063224 */ /* 0x002fe200078e0003 */
[----:B------:R-:W-:Y:S01]  /*04d0*/  @!UP0 UMOV UR6, 0x400 ;  /* 0x0000040000068882 */ /* 0x000fe20000000000 */
[----:B------:R-:W-:-:S04]  /*04e0*/  @!UP0 UIADD3 UR4, -UR4, 0x100000, URZ ;  /* 0x0010000004048890 */ /* 0x000fc8000fffe13f */
[----:B------:R-:W-:Y:S02]  /*04f0*/  @!UP0 USHF.L.U32 UR5, UR4, 0xb, URZ ;  /* 0x0000000b04058899 */ /* 0x000fe4000800063f */
[----:B------:R-:W-:Y:S01]  /*0500*/  @!UP0 USHF.L.U32 UR4, UR4, 0x1, URZ ;  /* 0x0000000104048899 */ /* 0x000fe2000800063f */
[----:B------:R-:W-:Y:S02]  /*0510*/  @P3 IMAD.MOV.U32 R7, RZ, RZ, RZ ;  /* 0x000000ffff073224 */ /* 0x000fe400078e00ff */
[----:B------:R-:W-:Y:S01]  /*0520*/  IMAD.MOV.U32 R5, RZ, RZ, RZ ;  /* 0x000000ffff057224 */ /* 0x000fe200078e00ff */
[----:B------:R-:W0:Y:S01]  /*0530*/  @!UP0 S2UR UR7, SR_CgaCtaId ;  /* 0x00000000000789c3 */ /* 0x000e220000008800 */
[----:B------:R-:W-:-:S07]  /*0540*/  @P3 IMAD.MOV.U32 R11, RZ, RZ, RZ ;  /* 0x000000ffff0b3224 */ /* 0x000fce00078e00ff */
[----:B------:R-:W1:Y:S01]  /*0550*/  @!P3 LDC R9, c[0x0][0xc] ;  /* 0x00000300ff09bb82 */ /* 0x000e620000000800 */
[----:B--2---:R-:W-:-:S04]  /*0560*/  @P3 IMAD.WIDE.U32 R16, R4, R17, R6 ;  /* 0x0000001104103225 */ /* 0x004fc800078e0006 */
[----:B------:R-:W-:Y:S01]  /*0570*/  @P3 IMAD.IADD R17, R17, 0x1, R11 ;  /* 0x0000000111113824 */ /* 0x000fe200078e020b */
[----:B0-----:R-:W-:Y:S01]  /*0580*/  @!UP0 ULEA UR6, UR7, UR6, 0x18 ;  /* 0x0000000607068291 */ /* 0x001fe2000f8ec03f */
[----:B------:R-:W-:Y:S01]  /*0590*/  VOTEU.ALL UP0, P0 ;  /* 0x00000000003f7886 */ /* 0x000fe20000000000 */
[----:B------:R-:W-:-:S04]  /*05a0*/  ISETP.NE.AND P0, PT, R0, 0x3, PT ;  /* 0x000000030000780c */ /* 0x000fc80003f05270 */
[----:B------:R-:W-:Y:S01]  /*05b0*/  ISETP.EQ.OR P0, PT, R0, RZ, !P0 ;  /* 0x000000ff0000720c */ /* 0x000fe20004702670 */
[----:B-1----:R-:W-:-:S03]  /*05c0*/  @!P3 IMAD.WIDE.U32 R6, R9, R3, R4 ;  /* 0x000000030906b225 */ /* 0x002fc600078e0004 */
[C---:B------:R-:W-:Y:S01]  /*05d0*/  ISETP.EQ.AND P0, PT, R8.reuse, RZ, P0 ;  /* 0x000000ff0800720c */ /* 0x040fe20000702270 */
[----:B------:R-:W-:Y:S01]  /*05e0*/  VIADD R8, R8, 0xffffffff ;  /* 0xffffffff08087836 */ /* 0x000fe20000000000 */
[----:B------:R-:W0:Y:S02]  /*05f0*/  FENCE.VIEW.ASYNC.S ;  /* 0x00000000000073c6 */ /* 0x000e240000000000 */
[----:B0-----:R0:W3:Y:S01]  /*0600*/  @!UP0 SYNCS.EXCH.64 URZ, [UR6+0xa0], UR4 ;  /* 0x0000a004063f85b2 */ /* 0x0010e20008000100 */
[----:B------:R-:W-:Y:S01]  /*0610*/  @!P3 IMAD.MOV.U32 R16, RZ, RZ, R6 ;  /* 0x000000ffff10b224 */ /* 0x000fe200078e0006 */
[----:B------:R-:W-:Y:S02]  /*0620*/  SEL R19, RZ, 0x1, !P0 ;  /* 0x00000001ff137807 */ /* 0x000fe40004000000 */
[----:B------:R-:W-:Y:S02]  /*0630*/  ISETP.GE.U32.AND P1, PT, R8, 0x2, PT ;  /* 0x000000020800780c */ /* 0x000fe40003f26070 */
[----:B------:R-:W-:-:S02]  /*0640*/  @!P3 MOV R17, R7 ;  /* 0x000000070011b202 */ /* 0x000fc40000000f00 */
[----:B------:R-:W-:Y:S01]  /*0650*/  SEL R19, R19, 0x2, P1 ;  /* 0x0000000213137807 */ /* 0x000fe20000800000 */
[----:B------:R0:W3:Y:S01]  /*0660*/  @!UP1 SYNCS.EXCH.64 URZ, [UR6+0xa8], UR4 ;  /* 0x0000a804063f95b2 */ /* 0x0000e20008000100 */
[----:B------:R-:W-:Y:S01]  /*0670*/  NOP ;  /* 0x0000000000007918 */ /* 0x000fe20000000000 */
[----:B---34-:R-:W-:Y:S06]  /*0680*/  BAR.SYNC.DEFER_BLOCKING 0x0 ;  /* 0x0000000000007b1d */ /* 0x018fec0000010000 */
[----:B------:R-:W-:Y:S05]  /*0690*/  @!P2 BRA `(.L_x_4) ;  /* 0x000000a000c0a947 */ /* 0x000fea0003800000 */
[----:B------:R-:W-:-:S13]  /*06a0*/  ISETP.GT.U32.AND P0, PT, R8, 0x1, PT ;  /* 0x000000010800780c */ /* 0x000fda0003f04070 */
[----:B0-----:R-:W-:Y:S05]  /*06b0*/  @P0 EXIT ;  /* 0x000000000000094d */ /* 0x001fea0003800000 */
[----:B------:R-:W-:Y:S01]  /*06c0*/  ULDC.64 UR4, c[0x0][0x650] ;  /* 0x0001940000047ab9 */ /* 0x000fe20000000a00 */
[----:B------:R-:W-:Y:S01]  /*06d0*/  PRMT R0, RZ, 0x7610, R0 ;  /* 0x00007610ff007816 */ /* 0x000fe20000000000 */
[----:B------:R-:W-:Y:S01]  /*06e0*/  IMAD.MOV.U32 R152, RZ, RZ, -0x1 ;  /* 0xffffffffff987424 */ /* 0x000fe200078e00ff */
[----:B------:R-:W-:Y:S01]  /*06f0*/  ISETP.GE.U32.AND P0, PT, R16, UR4, PT ;  /* 0x0000000410007c0c */ /* 0x000fe2000bf06070 */
[----:B------:R-:W-:Y:S02]  /*0700*/  IMAD.MOV.U32 R153, RZ, RZ, -0x1 ;  /* 0xffffffffff997424 */ /* 0x000fe400078e00ff */
[----:B------:R-:W-:Y:S01]  /*0710*/  IMAD.MOV.U32 R23, RZ, RZ, -0x1 ;  /* 0xffffffffff177424 */ /* 0x000fe200078e00ff */
[----:B------:R-:W-:-:S13]  /*0720*/  ISETP.GE.U32.AND.EX P0, PT, R17, UR5, PT, P0 ;  /* 0x0000000511007c0c */ /* 0x000fda000bf06100 */
[----:B------:R-:W-:Y:S05]  /*0730*/  @P0 BRA `(.L_x_5) ;  /* 0x0000000400540947 */ /* 0x000fea0003800000 */
[----:B------:R-:W0:Y:S01]  /*0740*/  LDC.64 R14, c[0x0][0x628] ;  /* 0x00018a00ff0e7b82 */ /* 0x000e220000000a00 */
[----:B------:R-:W-:Y:S02]  /*0750*/  IMAD.MOV.U32 R6, RZ, RZ, R16 ;  /* 0x000000ffff067224 */ /* 0x000fe400078e0010 */
[----:B------:R-:W-:-:S05]  /*0760*/  IMAD.MOV.U32 R7, RZ, RZ, R17 ;  /* 0x000000ffff077224 */ /* 0x000fca00078e0011 */
[----:B------:R-:W1:Y:S08]  /*0770*/  LDC R0, c[0x0][0x630] ;  /* 0x00018c00ff007b82 */ /* 0x000e700000000800 */
[----:B------:R-:W2:Y:S01]  /*0780*/  LDC.64 R20, c[0x0][0x620] ;  /* 0x00018800ff147b82 */ /* 0x000ea20000000a00 */
[----:B0-----:R-:W-:-:S04]  /*0790*/  ISETP.NE.U32.AND P0, PT, R14, RZ, PT ;  /* 0x000000ff0e00720c */ /* 0x001fc80003f05070 */
[----:B------:R-:W-:-:S13]  /*07a0*/  ISETP.NE.AND.EX P0, PT, R15, RZ, PT, P0 ;  /* 0x000000ff0f00720c */ /* 0x000fda0003f05300 */
[----:B-12---:R-:W-:Y:S05]  /*07b0*/  @!P0 BRA `(.L_x_6) ;  /* 0x0000000000288947 */ /* 0x006fea0003800000 */
[----:B------:R-:W0:Y:S02]  /*07c0*/  LDC R11, c[0x0][0x634] ;  /* 0x00018d00ff0b7b82 */ /* 0x000e240000000800 */
[----:B0-----:R-:W-:-:S05]  /*07d0*/  IADD3 R11, P0, R16, R11, RZ ;  /* 0x0000000b100b7210 */ /* 0x001fca0007f1e0ff */
[----:B------:R-:W-:-:S04]  /*07e0*/  IMAD.X R13, RZ, RZ, R17, P0 ;  /* 0x000000ffff0d7224 */ /* 0x000fc800000e0611 */
[----:B------:R-:W-:-:S04]  /*07f0*/  IMAD.WIDE.U32 R6, R13, R14, RZ ;  /* 0x0000000e0d067225 */ /* 0x000fc800078e00ff */
[----:B------:R-:W-:-:S04]  /*0800*/  IMAD.WIDE.U32 R8, P0, R11, R15, R6 ;  /* 0x0000000f0b087225 */ /* 0x000fc80007800006 */
[----:B------:R-:W-:-:S04]  /*0810*/  IMAD.WIDE.U32 R6, R11, R14, RZ ;  /* 0x0000000e0b067225 */ /* 0x000fc800078e00ff */
[----:B------:R-:W-:Y:S01]  /*0820*/  IMAD.X R11, RZ, RZ, RZ, P0 ;  /* 0x000000ffff0b7224 */ /* 0x000fe200000e06ff */
[----:B------:R-:W-:Y:S01]  /*0830*/  IADD3 RZ, P0, R7, R8, RZ ;  /* 0x0000000807ff7210 */ /* 0x000fe20007f1e0ff */
[----:B------:R-:W-:-:S04]  /*0840*/  IMAD.MOV.U32 R10, RZ, RZ, R9 ;  /* 0x000000ffff0a7224 */ /* 0x000fc800078e0009 */
[----:B------:R-:W-:-:S08]  /*0850*/  IMAD.WIDE.U32.X R6, R13, R15, R10, P0 ;  /* 0x0000000f0d067225 */ /* 0x000fd000000e040a */
.L_x_6:
[-CC-:B------:R-:W-:Y:S01]  /*0860*/  SHF.R.U64 R23, R6, R0.reuse, R7.reuse ;  /* 0x0000000006177219 */ /* 0x180fe20000001207 */
[----:B------:R-:W0:Y:S01]  /*0870*/  LDC R10, c[0x0][0x618] ;  /* 0x00018600ff0a7b82 */ /* 0x000e220000000800 */
[----:B------:R-:W-:Y:S01]  /*0880*/  SHF.R.U32.HI R5, RZ, R0, R7 ;  /* 0x00000000ff057219 */ /* 0x000fe20000011607 */
[----:B------:R-:W-:Y:S01]  /*0890*/  ULDC UR4, c[0x0][0x150] ;  /* 0x0000540000047ab9 */ /* 0x000fe20000000800 */
[----:B------:R-:W-:Y:S02]  /*08a0*/  IADD3 R9, P0, RZ, -R23, RZ ;  /* 0x80000017ff097210 */ /* 0x000fe40007f1e0ff */
[----:B------:R-:W-:Y:S02]  /*08b0*/  I2FP.F32.U32 R0, R4 ;  /* 0x0000000400007245 */ /* 0x000fe40000201000 */
[----:B------:R-:W-:Y:S01]  /*08c0*/  IADD3.X R11, RZ, ~R5, RZ, P0, !PT ;  /* 0x80000005ff0b7210 */ /* 0x000fe200007fe4ff */
[----:B------:R-:W1:Y:S01]  /*08d0*/  LDC.64 R28, c[0x0][0x640] ;  /* 0x00019000ff1c7b82 */ /* 0x000e620000000a00 */
[----:B------:R-:W-:-:S04]  /*08e0*/  IMAD.WIDE.U32 R6, R9, R20, R16 ;  /* 0x0000001409067225 */ /* 0x000fc800078e0010 */
[----:B------:R-:W-:Y:S01]  /*08f0*/  FMUL R0, R0, UR4 ;  /* 0x0000000400007c20 */ /* 0x000fe20008400000 */
[----:B------:R-:W-:Y:S01]  /*0900*/  ULDC UR4, c[0x0][0x154] ;  /* 0x0000550000047ab9 */ /* 0x000fe20000000800 */
[----:B------:R-:W-:Y:S01]  /*0910*/  IMAD R8, R11, R20, RZ ;  /* 0x000000140b087224 */ /* 0x000fe200078e02ff */
[----:B------:R-:W2:Y:S03]  /*0920*/  LDC R5, c[0x0][0x144] ;  /* 0x00005100ff057b82 */ /* 0x000ea60000000800 */
[----:B------:R-:W3:Y:S01]  /*0930*/  F2I.U32.TRUNC.NTZ R0, R0 ;  /* 0x0000000000007305 */ /* 0x000ee2000020f000 */
[----:B------:R-:W-:-:S04]  /*0940*/  IMAD R9, R9, R21, R8 ;  /* 0x0000001509097224 */ /* 0x000fc800078e0208 */
[----:B------:R-:W-:Y:S01]  /*0950*/  IMAD.IADD R7, R7, 0x1, R9 ;  /* 0x0000000107077824 */ /* 0x000fe200078e0209 */
[----:B------:R-:W4:Y:S01]  /*0960*/  LDC R12, c[0x0][0x608] ;  /* 0x00018200ff0c7b82 */ /* 0x000f220000000800 */
[----:B------:R-:W-:-:S03]  /*0970*/  IMAD.MOV.U32 R9, RZ, RZ, -0x1 ;  /* 0xffffffffff097424 */ /* 0x000fc600078e00ff */
[-CC-:B0-----:R-:W-:Y:S02]  /*0980*/  SHF.R.U64 R20, R6, R10.reuse, R7.reuse ;  /* 0x0000000a06147219 */ /* 0x181fe40000001207 */
[----:B------:R-:W-:Y:S02]  /*0990*/  I2FP.F32.U32 R6, R3 ;  /* 0x0000000300067245 */ /* 0x000fe40000201000 */
[----:B------:R-:W-:Y:S01]  /*09a0*/  SHF.R.U32.HI R7, RZ, R10, R7 ;  /* 0x0000000aff077219 */ /* 0x000fe20000011607 */
[----:B------:R-:W0:Y:S01]  /*09b0*/  LDC R26, c[0x0][0x658] ;  /* 0x00019600ff1a7b82 */ /* 0x000e220000000800 */
[----:B-1----:R-:W-:Y:S01]  /*09c0*/  ISETP.NE.U32.AND P0, PT, R28, RZ, PT ;  /* 0x000000ff1c00720c */ /* 0x002fe20003f05070 */
[----:B---3--:R-:W-:Y:S02]  /*09d0*/  IMAD.MOV R8, RZ, RZ, -R0 ;  /* 0x000000ffff087224 */ /* 0x008fe400078e0a00 */
[----:B------:R-:W-:Y:S01]  /*09e0*/  FMUL R6, R6, UR4 ;  /* 0x0000000406067c20 */ /* 0x000fe20008400000 */
[----:B------:R-:W-:-:S03]  /*09f0*/  ISETP.NE.AND.EX P0, PT, R29, RZ, PT, P0 ;  /* 0x000000ff1d00720c */ /* 0x000fc60003f05300 */
[----:B------:R-:W1:Y:S01]  /*0a00*/  LDC R14, c[0x0][0x148] ;  /* 0x00005200ff0e7b82 */ /* 0x000e620000000800 */
[----:B--2---:R-:W-:-:S07]  /*0a10*/  IMAD R0, R5, R8, R4 ;  /* 0x0000000805007224 */ /* 0x004fce00078e0204 */
[----:B------:R-:W2:Y:S01]  /*0a20*/  LDC R24, c[0x0][0x600] ;  /* 0x00018000ff187b82 */ /* 0x000ea20000000800 */
[-CC-:B----4-:R-:W-:Y:S02]  /*0a30*/  SHF.R.U64 R30, R20, R12.reuse, R7.reuse ;  /* 0x0000000c141e7219 */ /* 0x190fe40000001207 */
[----:B------:R-:W-:Y:S01]  /*0a40*/  SHF.R.U32.HI R5, RZ, R12, R7 ;  /* 0x0000000cff057219 */ /* 0x000fe20000011607 */
[----:B------:R-:W-:Y:S01]  /*0a50*/  IMAD.MOV.U32 R7, RZ, RZ, 0x1 ;  /* 0x00000001ff077424 */ /* 0x000fe200078e00ff */
[----:B------:R3:W4:Y:S03]  /*0a60*/  F2I.U32.TRUNC.NTZ R12, R6 ;  /* 0x00000006000c7305 */ /* 0x000726000020f000 */
[----:B------:R-:W1:Y:S01]  /*0a70*/  LDC R15, c[0x0][0x648] ;  /* 0x00019200ff0f7b82 */ /* 0x000e620000000800 */
[-C--:B0-----:R-:W-:Y:S02]  /*0a80*/  SHF.L.U32 R4, R9, R26.reuse, RZ ;  /* 0x0000001a09047219 */ /* 0x081fe400000006ff */
[----:B------:R-:W-:-:S02]  /*0a90*/  SHF.R.U64 R32, R30, R26, R5 ;  /* 0x0000001a1e207219 */ /* 0x000fc40000001205 */
[----:B------:R-:W-:Y:S02]  /*0aa0*/  LOP3.LUT R11, RZ, R4, RZ, 0x33, !PT ;  /* 0x00000004ff0b7212 */ /* 0x000fe400078e33ff */
[-C--:B------:R-:W-:Y:S01]  /*0ab0*/  SHF.R.U32.HI R5, RZ, R26.reuse, R5 ;  /* 0x0000001aff057219 */ /* 0x080fe20000011605 */
[----:B------:R-:W0:Y:S01]  /*0ac0*/  LDC R21, c[0x0][0x638] ;  /* 0x00018e00ff157b82 */ /* 0x000e220000000800 */
[----:B------:R-:W-:Y:S01]  /*0ad0*/  SHF.L.U32 R10, R7, R26, RZ ;  /* 0x0000001a070a7219 */ /* 0x000fe200000006ff */
[----:B------:R-:W-:-:S06]  /*0ae0*/  IMAD.MOV.U32 R4, RZ, RZ, R32 ;  /* 0x000000ffff047224 */ /* 0x000fcc00078e0020 */
[----:B------:R-:W0:Y:S01]  /*0af0*/  LDC R152, c[0x0][0x610] ;  /* 0x00018400ff987b82 */ /* 0x000e220000000800 */
[----:B---34-:R-:W-:Y:S05]  /*0b00*/  @!P0 BRA `(.L_x_7) ;  /* 0x0000000000288947 */ /* 0x018fea0003800000 */
[----:B------:R-:W3:Y:S02]  /*0b10*/  LDC R9, c[0x0][0x64c] ;  /* 0x00019300ff097b82 */ /* 0x000ee40000000800 */
[----:B---3--:R-:W-:-:S05]  /*0b20*/  IADD3 R9, P0, R32, R9, RZ ;  /* 0x0000000920097210 */ /* 0x008fca0007f1e0ff */
        /* <DEDUP_REMOVED lines=8> */
.L_x_7:
[----:B-1----:R-:W-:Y:S01]  /*0bb0*/  SHF.R.U64 R4, R4, R15, R5 ;  /* 0x0000000f04047219 */ /* 0x002fe20000001205 */
[----:B--2---:R-:W-:Y:S01]  /*0bc0*/  VIADD R5, R24, 0xffffffff ;  /* 0xffffffff18057836 */ /* 0x004fe20000000000 */
[----:B------:R-:W-:Y:S02]  /*0bd0*/  IADD3 R12, -R12, RZ, RZ ;  /* 0x000000ff0c0c7210 */ /* 0x000fe40007ffe1ff */
[----:B------:R-:W-:Y:S01]  /*0be0*/  LOP3.LUT R11, R30, R11, RZ, 0xc0, !PT ;  /* 0x0000000b1e0b7212 */ /* 0x000fe200078ec0ff */
[----:B------:R-:W-:Y:S01]  /*0bf0*/  IMAD.MOV R6, RZ, RZ, -R4 ;  /* 0x000000ffff067224 */ /* 0x000fe200078e0a04 */
[----:B------:R-:W-:Y:S01]  /*0c00*/  LOP3.LUT R5, R20, R5, RZ, 0xc0, !PT ;  /* 0x0000000514057212 */ /* 0x000fe200078ec0ff */
[----:B------:R-:W-:Y:S02]  /*0c10*/  @P3 IMAD R0, R14, R12, R3 ;  /* 0x0000000c0e003224 */ /* 0x000fe400078e0203 */
[----:B------:R-:W-:Y:S02]  /*0c20*/  IMAD R11, R10, R4, R11 ;  /* 0x000000040a0b7224 */ /* 0x000fe400078e020b */
[----:B0-----:R-:W-:-:S02]  /*0c30*/  IMAD R3, R6, R21, R32 ;  /* 0x0000001506037224 */ /* 0x001fc400078e0220 */
[----:B------:R-:W-:Y:S02]  /*0c40*/  IMAD R152, R11, R152, R0 ;  /* 0x000000980b987224 */ /* 0x000fe400078e0200 */
[----:B------:R-:W-:Y:S02]  /*0c50*/  IMAD R3, R3, R24, R5 ;  /* 0x0000001803037224 */ /* 0x000fe400078e0205 */
[----:B------:R-:W-:-:S03]  /*0c60*/  IMAD.MOV.U32 R0, RZ, RZ, 0x1 ;  /* 0x00000001ff007424 */ /* 0x000fc600078e00ff */
[----:B------:R-:W-:Y:S02]  /*0c70*/  SEL R153, R3, R152, !P3 ;  /* 0x0000009803997207 */ /* 0x000fe40005800000 */
[----:B------:R-:W-:-:S07]  /*0c80*/  SEL R152, R152, R3, !P3 ;  /* 0x0000000398987207 */ /* 0x000fce0005800000 */
.L_x_5:
[----:B------:R-:W-:-:S08]  /*0c90*/  NOP ;  /* 0x0000000000007918 */ /* 0x000fd00000000000 */
[----:B------:R-:W0:Y:S02]  /*0ca0*/  USETMAXREG.TRY_ALLOC.CTAPOOL UP0, 0xe8 ;  /* 0x000000e8000079c8 */ /* 0x000e240008000600 */
[----:B0-----:R-:W-:-:S13]  /*0cb0*/  PLOP3.LUT P0, PT, PT, PT, UP0, 0x80, 0x0 ;  /* 0x000000000000781c */ /* 0x001fda0003f0f008 */
[----:B------:R-:W-:Y:S05]  /*0cc0*/  @!P0 BRA `(.L_x_5) ;  /* 0xfffffffc00f08947 */ /* 0x000fea000383ffff */
[----:B------:R-:W-:Y:S01]  /*0cd0*/  ULDC.64 UR4, c[0x0][0x598] ;  /* 0x0001660000047ab9 */ /* 0x000fe20000000a00 */
[----:B------:R-:W-:Y:S01]  /*0ce0*/  ULDC.64 UR36, c[0x0][0x208] ;  /* 0x0000820000247ab9 */ /* 0x000fe20000000a00 */
[----:B------:R-:W-:-:S04]  /*0cf0*/  ISETP.NE.U32.AND P0, PT, RZ, UR4, PT ;  /* 0x00000004ff007c0c */ /* 0x000fc8000bf05070 */
[----:B------:R-:W-:-:S13]  /*0d00*/  ISETP.NE.AND.EX P0, PT, RZ, UR5, PT, P0 ;  /* 0x00000005ff007c0c */ /* 0x000fda000bf05300 */
[----:B------:R-:W-:Y:S05]  /*0d10*/  @!P0 BRA `(.L_x_8) ;  /* 0x00000000001c8947 */ /* 0x000fea0003800000 */
[----:B------:R-:W0:Y:S02]  /*0d20*/  LDC.64 R4, c[0x0][0x598] ;  /* 0x00016600ff047b82 */ /* 0x000e240000000a00 */
[----:B0-----:R-:W2:Y:S02]  /*0d30*/  LDG.E.64 R4, desc[UR36][R4.64] ;  /* 0x0000002404047981 */ /* 0x001ea4000c1e1b00 */
[----:B--2---:R-:W-:-:S04]  /*0d40*/  ISETP.NE.U32.AND P0, PT, R4, RZ, PT ;  /* 0x000000ff0400720c */ /* 0x004fc80003f05070 */
[----:B------:R-:W-:-:S13]  /*0d50*/  ISETP.NE.AND.EX P0, PT, R5, RZ, PT, P0 ;  /* 0x000000ff0500720c */ /* 0x000fda0003f05300 */
[----:B------:R-:W-:Y:S05]  /*0d60*/  @!P0 BRA `(.L_x_8) ;  /* 0x0000000000088947 */ /* 0x000fea0003800000 */
[----:B------:R0:W5:Y:S01]  /*0d70*/  LD.E R154, desc[UR36][R4.64] ;  /* 0x00000024049a7980 */ /* 0x000162000c101900 */
[----:B------:R-:W-:Y:S05]  /*0d80*/  BRA `(.L_x_9) ;  /* 0x0000000000247947 */ /* 0x000fea0003800000 */
.L_x_8:
[----:B------:R-:W-:Y:S02]  /*0d90*/  ULDC.64 UR4, c[0x0][0x588] ;  /* 0x0001620000047ab9 */ /* 0x000fe40000000a00 */
[----:B------:R-:W-:-:S04]  /*0da0*/  ISETP.NE.U32.AND P0, PT, RZ, UR4, PT ;  /* 0x00000004ff007c0c */ /* 0x000fc8000bf05070 */
[----:B------:R-:W-:-:S13]  /*0db0*/  ISETP.NE.AND.EX P0, PT, RZ, UR5, PT, P0 ;  /* 0x00000005ff007c0c */ /* 0x000fda000bf05300 */
[----:B------:R-:W-:Y:S05]  /*0dc0*/  @!P0 BRA `(.L_x_10) ;  /* 0x00000000000c8947 */ /* 0x000fea0003800000 */
[----:B------:R-:W0:Y:S02]  /*0dd0*/  LDC.64 R154, c[0x0][0x588] ;  /* 0x00016200ff9a7b82 */ /* 0x000e240000000a00 */
[----:B0-----:R1:W5:Y:S01]  /*0de0*/  LDG.E R154, desc[UR36][R154.64] ;  /* 0x000000249a9a7981 */ /* 0x001362000c1e1900 */
[----:B------:R-:W-:Y:S05]  /*0df0*/  BRA `(.L_x_9) ;  /* 0x0000000000087947 */ /* 0x000fea0003800000 */
.L_x_10:
[----:B------:R-:W-:Y:S02]  /*0e00*/  ULDC UR4, c[0x0][0x580] ;  /* 0x0001600000047ab9 */ /* 0x000fe40000000800 */
[----:B------:R-:W-:-:S07]  /*0e10*/  IMAD.U32 R154, RZ, RZ, UR4 ;  /* 0x00000004ff9a7e24 */ /* 0x000fce000f8e00ff */
.L_x_9:
[----:B------:R-:W-:Y:S02]  /*0e20*/  ULDC.64 UR4, c[0x0][0x5a0] ;  /* 0x0001680000047ab9 */ /* 0x000fe40000000a00 */
[----:B------:R-:W-:-:S04]  /*0e30*/  ISETP.NE.U32.AND P0, PT, RZ, UR4, PT ;  /* 0x00000004ff007c0c */ /* 0x000fc8000bf05070 */
[----:B------:R-:W-:-:S13]  /*0e40*/  ISETP.NE.AND.EX P0, PT, RZ, UR5, PT, P0 ;  /* 0x00000005ff007c0c */ /* 0x000fda000bf05300 */
[----:B------:R-:W-:Y:S05]  /*0e50*/  @!P0 BRA `(.L_x_11) ;  /* 0x00000000001c8947 */ /* 0x000fea0003800000 */
[----:B0-----:R-:W0:Y:S02]  /*0e60*/  LDC.64 R4, c[0x0][0x5a0] ;  /* 0x00016800ff047b82 */ /* 0x001e240000000a00 */
[----:B0-----:R-:W2:Y:S02]  /*0e70*/  LDG.E.64 R4, desc[UR36][R4.64] ;  /* 0x0000002404047981 */ /* 0x001ea4000c1e1b00 */
[----:B--2---:R-:W-:-:S04]  /*0e80*/  ISETP.NE.U32.AND P0, PT, R4, RZ, PT ;  /* 0x000000ff0400720c */ /* 0x004fc80003f05070 */
[----:B------:R-:W-:-:S13]  /*0e90*/  ISETP.NE.AND.EX P0, PT, R5, RZ, PT, P0 ;  /* 0x000000ff0500720c */ /* 0x000fda0003f05300 */
[----:B------:R-:W-:Y:S05]  /*0ea0*/  @!P0 BRA `(.L_x_11) ;  /* 0x0000000000088947 */ /* 0x000fea0003800000 */
[----:B-1----:R0:W5:Y:S01]  /*0eb0*/  LD.E R155, desc[UR36][R4.64] ;  /* 0x00000024049b7980 */ /* 0x002162000c101900 */
[----:B------:R-:W-:Y:S05]  /*0ec0*/  BRA `(.L_x_12) ;  /* 0x0000000000247947 */ /* 0x000fea0003800000 */
.L_x_11:
[----:B------:R-:W-:Y:S02]  /*0ed0*/  ULDC.64 UR4, c[0x0][0x590] ;  /* 0x0001640000047ab9 */ /* 0x000fe40000000a00 */
[----:B------:R-:W-:-:S04]  /*0ee0*/  ISETP.NE.U32.AND P0, PT, RZ, UR4, PT ;  /* 0x00000004ff007c0c */ /* 0x000fc8000bf05070 */
[----:B------:R-:W-:-:S13]  /*0ef0*/  ISETP.NE.AND.EX P0, PT, RZ, UR5, PT, P0 ;  /* 0x00000005ff007c0c */ /* 0x000fda000bf05300 */
[----:B------:R-:W-:Y:S05]  /*0f00*/  @!P0 BRA `(.L_x_13) ;  /* 0x00000000000c8947 */ /* 0x000fea0003800000 */
[----:B0-----:R-:W1:Y:S02]  /*0f10*/  LDC.64 R4, c[0x0][0x590] ;  /* 0x00016400ff047b82 */ /* 0x001e640000000a00 */
[----:B-1----:R1:W5:Y:S01]  /*0f20*/  LDG.E R155, desc[UR36][R4.64] ;  /* 0x00000024049b7981 */ /* 0x002362000c1e1900 */
[----:B------:R-:W-:Y:S05]  /*0f30*/  BRA `(.L_x_12) ;  /* 0x0000000000087947 */ /* 0x000fea0003800000 */
.L_x_13:
[----:B------:R-:W-:Y:S02]  /*0f40*/  ULDC UR4, c[0x0][0x584] ;  /* 0x0001610000047ab9 */ /* 0x000fe40000000800 */
[----:B-1----:R-:W-:-:S07]  /*0f50*/  IMAD.U32 R155, RZ, RZ, UR4 ;  /* 0x00000004ff9b7e24 */ /* 0x002fce000f8e00ff */
.L_x_12:
[----:B------:R-:W-:-:S13]  /*0f60*/  LOP3.LUT P0, RZ, R0, 0xff, RZ, 0xc0, !PT ;  /* 0x000000ff00ff7812 */ /* 0x000fda000780c0ff */
[----:B------:R-:W-:Y:S05]  /*0f70*/  @!P0 EXIT ;  /* 0x000000000000894d */ /* 0x000fea0003800000 */
[----:B------:R-:W-:Y:S01]  /*0f80*/  ULDC UR4, c[0x0][0x28c] ;  /* 0x0000a30000047ab9 */ /* 0x000fe20000000800 */
[----:B------:R-:W-:Y:S01]  /*0f90*/  LOP3.LUT R164, R19, 0x1, RZ, 0xfc, !PT ;  /* 0x0000000113a47812 */ /* 0x000fe200078efcff */
[----:B------:R-:W-:Y:S01]  /*0fa0*/  UIADD3 UR4, UR4, 0x1f, URZ ;  /* 0x0000001f04047890 */ /* 0x000fe2000fffe03f */
[----:B------:R-:W-:Y:S01]  /*0fb0*/  UMOV UR38, URZ ;  /* 0x0000003f00267c82 */ /* 0x000fe20008000000 */
[----:B------:R-:W-:Y:S02]  /*0fc0*/  UMOV UR39, URZ ;  /* 0x0000003f00277c82 */ /* 0x000fe40008000000 */
[----:B------:R-:W-:-:S04]  /*0fd0*/  USHF.R.S32.HI UR5, URZ, 0x1f, UR4 ;  /* 0x0000001f3f057899 */ /* 0x000fc80008011404 */
[----:B------:R-:W-:-:S04]  /*0fe0*/  ULEA.HI UR5, UR5, UR4, URZ, 0x5 ;  /* 0x0000000405057291 */ /* 0x000fc8000f8f283f */
[----:B------:R-:W-:-:S12]  /*0ff0*/  USHF.R.S32.HI UR40, URZ, 0x5, UR5 ;  /* 0x000000053f287899 */ /* 0x000fd80008011405 */
.L_x_285:
[----:B------:R-:W-:Y:S01]  /*1000*/  LOP3.LUT R0, R18, 0x80, RZ, 0xc0, !PT ;  /* 0x0000008012007812 */ /* 0x000fe200078ec0ff */
[----:B--2---:R-:W2:Y:S01]  /*1010*/  S2UR UR7, SR_CgaCtaId ;  /* 0x00000000000779c3 */ /* 0x004ea20000008800 */
[----:B------:R-:W-:Y:S02]  /*1020*/  UMOV UR6, 0x400 ;  /* 0x0000040000067882 */ /* 0x000fe40000000000 */
[----:B------:R-:W-:-:S06]  /*1030*/  SHF.R.U32.HI R0, RZ, 0x7, R0 ;  /* 0x00000007ff007819 */ /* 0x000fcc0000011600 */
[----:B---3--:R-:W3:Y:S01]  /*1040*/  SHFL.IDX PT, R0, R0, RZ, 0x1f ;  /* 0x00001fff00007589 */ /* 0x008ee200000e0000 */
[----:B--2---:R-:W-:Y:S01]  /*1050*/  ULEA UR42, UR7, UR6, 0x18 ;  /* 0x00000006072a7291 */ /* 0x004fe2000f8ec03f */
[----:B---3--:R-:W-:-:S13]  /*1060*/  R2UR UR4, R0 ;  /* 0x00000000000472ca */ /* 0x008fda00000e0000 */
[----:B------:R-:W-:-:S04]  /*1070*/  ULEA.HI UR5, UR4, UR4, URZ, 0x1 ;  /* 0x0000000404057291 */ /* 0x000fc8000f8f083f */
[----:B------:R-:W-:-:S04]  /*1080*/  ULOP3.LUT UR5, UR5, 0xffffe, URZ, 0xc0, !UPT ;  /* 0x000ffffe05057892 */ /* 0x000fc8000f8ec03f */
[----:B------:R-:W-:-:S03]  /*1090*/  UIADD3 UR5, UR4, -UR5, URZ ;  /* 0x8000000504057290 */ /* 0x000fc6000fffe03f */
[----:B------:R-:W-:Y:S01]  /*10a0*/  ULDC UR4, c[0x0][0x28c] ;  /* 0x0000a30000047ab9 */ /* 0x000fe20000000800 */
[----:B------:R-:W-:Y:S01]  /*10b0*/  ULEA UR5, UR5, UR42, 0xc ;  /* 0x0000002a05057291 */ /* 0x000fe2000f8e603f */
[----:B------:R-:W-:-:S03]  /*10c0*/  ISETP.LT.AND P0, PT, RZ, UR4, PT ;  /* 0x00000004ff007c0c */ /* 0x000fc6000bf01270 */
[----:B------:R-:W-:-:S04]  /*10d0*/  UIADD3 UR5, UR5, 0x180, URZ ;  /* 0x0000018005057890 */ /* 0x000fc8000fffe03f */
[----:B------:R-:W-:-:S04]  /*10e0*/  USHF.R.U32.HI UR5, URZ, 0x4, UR5 ;  /* 0x000000043f057899 */ /* 0x000fc80008011605 */
[----:B------:R-:W-:Y:S02]  /*10f0*/  ULOP3.LUT UR41, UR5, 0x3fff, URZ, 0xc0, !UPT ;  /* 0x00003fff05297892 */ /* 0x000fe4000f8ec03f */
[----:B-1--45:R-:W-:Y:S10]  /*1100*/  @P0 BRA `(.L_x_14) ;  /* 0x0000000000400947 */ /* 0x032ff40003800000 */
[----:B------:R-:W-:Y:S01]  /*1110*/  MOV R0, 0x0 ;  /* 0x0000000000007802 */ /* 0x000fe20000000f00 */
[----:B------:R-:W-:Y:S01]  /*1120*/  ULDC.64 UR4, c[0x4][0x68] ;  /* 0x01001a0000047ab9 */ /* 0x000fe20000000a00 */
[----:B------:R-:W-:Y:S01]  /*1130*/  ULDC.64 UR6, c[0x4][0x8] ;  /* 0x0100020000067ab9 */ /* 0x000fe20000000a00 */
[----:B01----:R-:W-:Y:S01]  /*1140*/  IMAD.U32 R4, RZ, RZ, UR4 ;  /* 0x00000004ff047e24 */ /* 0x003fe2000f8e00ff */
[----:B------:R0:W1:Y:S01]  /*1150*/  LDC.64 R14, c[0x4][R0] ;  /* 0x01000000000e7b82 */ /* 0x0000620000000a00 */
[----:B------:R-:W-:Y:S01]  /*1160*/  IMAD.U32 R5, RZ, RZ, UR5 ;  /* 0x00000005ff057e24 */ /* 0x000fe2000f8e00ff */
[----:B------:R-:W-:Y:S01]  /*1170*/  ULDC.64 UR4, c[0x4][0x70] ;  /* 0x01001c0000047ab9 */ /* 0x000fe20000000a00 */
[----:B------:R-:W-:Y:S01]  /*1180*/  IMAD.U32 R10, RZ, RZ, UR6 ;  /* 0x00000006ff0a7e24 */ /* 0x000fe2000f8e00ff */
[----:B------:R-:W-:Y:S01]  /*1190*/  MOV R7, UR5 ;  /* 0x0000000500077c02 */ /* 0x000fe20008000f00 */
[----:B------:R-:W-:Y:S02]  /*11a0*/  IMAD.U32 R6, RZ, RZ, UR4 ;  /* 0x00000004ff067e24 */ /* 0x000fe4000f8e00ff */
[----:B------:R-:W-:-:S02]  /*11b0*/  IMAD.U32 R11, RZ, RZ, UR7 ;  /* 0x00000007ff0b7e24 */ /* 0x000fc4000f8e00ff */
[----:B------:R-:W-:Y:S02]  /*11c0*/  IMAD.MOV.U32 R8, RZ, RZ, 0x1e1 ;  /* 0x000001e1ff087424 */ /* 0x000fe400078e00ff */
[----:B------:R-:W-:Y:S02]  /*11d0*/  IMAD.MOV.U32 R12, RZ, RZ, 0x1 ;  /* 0x00000001ff0c7424 */ /* 0x000fe400078e00ff */
[----:B0-----:R-:W-:-:S07]  /*11e0*/  IMAD.MOV.U32 R13, RZ, RZ, RZ ;  /* 0x000000ffff0d7224 */ /* 0x001fce00078e00ff */
[----:B------:R-:W-:-:S07]  /*11f0*/  LEPC R20, `(.L_x_14) ;  /* 0x000000001014794e */ /* 0x000fce0000000000 */
[----:B-1---5:R-:W-:Y:S05]  /*1200*/  CALL.ABS.NOINC R14 ;  /* 0x000000000e007343 */ /* 0x022fea0003c00000 */
.L_x_14:
[----:B------:R-:W-:-:S13]  /*1210*/  ISETP.NE.AND P0, PT, R164, 0x3, PT ;  /* 0x00000003a400780c */ /* 0x000fda0003f05270 */
[----:B------:R-:W-:Y:S05]  /*1220*/  @!P0 BRA `(.L_x_15) ;  /* 0x0000000000048947 */ /* 0x000fea0003800000 */
[----:B------:R-:W-:Y:S01]  /*1230*/  BPT.TRAP 0x1 ;  /* 0x000000040000795c */ /* 0x000fe20000300000 */
.L_x_15:
[----:B------:R-:W-:Y:S02]  /*1240*/  IMAD.U32 R3, RZ, RZ, UR39 ;  /* 0x00000027ff037e24 */ /* 0x000fe4000f8e00ff */
[----:B------:R-:W-:-:S03]  /*1250*/  IMAD.U32 R0, RZ, RZ, UR38 ;  /* 0x00000026ff007e24 */ /* 0x000fc6000f8e00ff */
[----:B------:R-:W-:Y:S02]  /*1260*/  LEA R3, R3, UR42, 0x3 ;  /* 0x0000002a03037c11 */ /* 0x000fe4000f8e18ff */
[----:B------:R-:W-:-:S04]  /*1270*/  SHF.L.U32 R0, R0, 0x1f, RZ ;  /* 0x0000001f00007819 */ /* 0x000fc800000006ff */
[----:B------:R2:W3:Y:S01]  /*1280*/  SYNCS.PHASECHK.TRANS64.TRYWAIT P1, [R3+URZ], R0 ;  /* 0x00000000030075a7 */ /* 0x0004e2000802017f */
[----:B------:R-:W-:Y:S05]  /*1290*/  @!P0 BRA `(.L_x_16) ;  /* 0x0000000000048947 */ /* 0x000fea0003800000 */
[----:B------:R-:W-:Y:S01]  /*12a0*/  BPT.TRAP 0x1 ;  /* 0x000000040000795c */ /* 0x000fe20000300000 */
.L_x_16:
[----:B---3--:R-:W-:Y:S05]  /*12b0*/  @P1 BRA `(.L_x_17) ;  /* 0x0000000000081947 */ /* 0x008fea0003800000 */
[----:B------:R-:W3:Y:S02]  /*12c0*/  SYNCS.PHASECHK.TRANS64.TRYWAIT P1, [R3+URZ], R0 ;  /* 0x00000000030075a7 */ /* 0x000ee4000802017f */
[----:B---3--:R-:W-:Y:S05]  /*12d0*/  @!P1 BRA `(.L_x_18) ;  /* 0x000000b000549947 */ /* 0x008fea0003800000 */
.L_x_17:
[----:B------:R-:W-:-:S04]  /*12e0*/  UISETP.LT.AND UP0, UPT, UR40, 0x1, UPT ;  /* 0x000000012800788c */ /* 0x000fc8000bf01270 */
[----:B------:R-:W-:-:S04]  /*12f0*/  USEL UR4, UR40, 0x1, UP0 ;  /* 0x0000000128047887 */ /* 0x000fc80008000000 */
[----:B------:R-:W-:-:S06]  /*1300*/  UIADD3 UR4, UR40, -UR4, URZ ;  /* 0x8000000428047290 */ /* 0x000fcc000fffe03f */
[----:B--23--:R-:W-:Y:S01]  /*1310*/  IMAD.U32 R0, RZ, RZ, UR4 ;  /* 0x00000004ff007e24 */ /* 0x00cfe2000f8e00ff */
[----:B------:R-:W-:Y:S05]  /*1320*/  WARPSYNC.ALL ;  /* 0x0000000000007948 */ /* 0x000fea0003800000 */
[----:B------:R-:W-:Y:S01]  /*1330*/  ISETP.GE.AND P1, PT, R0, 0x1, PT ;  /* 0x000000010000780c */ /* 0x000fe20003f26270 */
[----:B------:R-:W-:Y:S01]  /*1340*/  UIADD3 UR4, UR42, 0x24180, URZ ;  /* 0x000241802a047890 */ /* 0x000fe2000fffe03f */
[----:B------:R-:W-:Y:S01]  /*1350*/  WARPGROUP.ARRIVE ;  /* 0x00000000000079c5 */ /* 0x000fe20000000000 */
[----:B------:R-:W-:Y:S02]  /*1360*/  ULEA UR5, UR39, UR41, 0xa ;  /* 0x0000002927057291 */ /* 0x000fe4000f8e503f */
[----:B------:R-:W-:Y:S01]  /*1370*/  USHF.R.U32.HI UR4, URZ, 0x4, UR4 ;  /* 0x000000043f047899 */ /* 0x000fe20008011604 */
[----:B------:R-:W-:Y:S01]  /*1380*/  UMOV UR9, 0x40000040 ;  /* 0x4000004000097882 */ /* 0x000fe20000000000 */
[----:B------:R-:W-:-:S02]  /*1390*/  UMOV UR11, 0x40000040 ;  /* 0x40000040000b7882 */ /* 0x000fc40000000000 */
[----:B------:R-:W-:Y:S01]  /*13a0*/  ULOP3.LUT UR4, UR4, 0x3fff, URZ, 0xc0, !UPT ;  /* 0x00003fff04047892 */ /* 0x000fe2000f8ec03f */
[----:B------:R-:W-:-:S03]  /*13b0*/  UMOV UR8, UR5 ;  /* 0x0000000500087c82 */ /* 0x000fc60008000000 */
[----:B------:R-:W-:-:S04]  /*13c0*/  ULOP3.LUT UR4, UR4, 0x1000000, URZ, 0xfc, !UPT ;  /* 0x0100000004047892 */ /* 0x000fc8000f8efc3f */
[----:B------:R-:W-:-:S07]  /*13d0*/  ULEA UR6, UR39, UR4, 0x9 ;  /* 0x0000000427067291 */ /* 0x000fce000f8e483f */
[----:B------:R-:W-:Y:S02]  /*13e0*/  UMOV UR10, UR6 ;  /* 0x00000006000a7c82 */ /* 0x000fe40008000000 */
[----:B------:R-:W-:Y:S01]  /*13f0*/  HGMMA.64x128x16.F32 R88, gdesc[UR8].tnspA.tnspB, RZ, !UPT, gsb0 ;  /* 0x61e00000085879f0 */ /* 0x000fe2000c0008ff */
[----:B------:R-:W-:Y:S01]  /*1400*/  UIADD3 UR8, UR5, 0x200, URZ ;  /* 0x0000020005087890 */ /* 0x000fe2000fffe03f */
[----:B------:R-:W-:Y:S01]  /*1410*/  UMOV UR9, 0x40000040 ;  /* 0x4000004000097882 */ /* 0x000fe20000000000 */
[----:B------:R-:W-:Y:S02]  /*1420*/  WARPGROUP.DEPBAR.LE gsb0, 0x0 ;  /* 0x00008000000079c5 */ /* 0x000fe40000010000 */
[----:B------:R-:W-:-:S07]  /*1430*/  WARPGROUP.ARRIVE ;  /* 0x00000000000079c5 */ /* 0x000fce0000000000 */
[----:B------:R-:W-:Y:S01]  /*1440*/  HGMMA.64x128x16.F32 R24, gdesc[UR8].tnspA.tnspB, RZ, !UPT, gsb0 ;  /* 0x61e00000081879f0 */ /* 0x000fe2000c0008ff */
[----:B------:R-:W-:Y:S02]  /*1450*/  UIADD3 UR8, UR5, 0x80, URZ ;  /* 0x0000008005087890 */ /* 0x000fe4000fffe03f */
[----:B------:R-:W-:Y:S01]  /*1460*/  UIADD3 UR10, UR6, 0x80, URZ ;  /* 0x00000080060a7890 */ /* 0x000fe2000fffe03f */
[----:B------:R-:W-:Y:S01]  /*1470*/  UMOV UR9, 0x40000040 ;  /* 0x4000004000097882 */ /* 0x000fe20000000000 */
[----:B------:R-:W-:Y:S01]  /*1480*/  UMOV UR11, 0x40000040 ;  /* 0x40000040000b7882 */ /* 0x000fe20000000000 */
[----:B------:R-:W-:Y:S02]  /*1490*/  WARPGROUP.DEPBAR.LE gsb0, 0x0 ;  /* 0x00008000000079c5 */ /* 0x000fe40000010000 */
[----:B------:R-:W-:-:S06]  /*14a0*/  WARPGROUP.ARRIVE ;  /* 0x00000000000079c5 */ /* 0x000fcc0000000000 */
[----:B------:R-:W-:Y:S01]  /*14b0*/  HGMMA.64x128x16.F32 R88, gdesc[UR8].tnspA.tnspB, R88, gsb0 ;  /* 0x61e00000085879f0 */ /* 0x000fe20008000858 */
[----:B------:R-:W-:Y:S01]  /*14c0*/  UIADD3 UR8, UR5, 0x280, URZ ;  /* 0x0000028005087890 */ /* 0x000fe2000fffe03f */
[----:B------:R-:W-:Y:S01]  /*14d0*/  UMOV UR9, 0x40000040 ;  /* 0x4000004000097882 */ /* 0x000fe20000000000 */
[----:B------:R-:W-:Y:S02]  /*14e0*/  WARPGROUP.DEPBAR.LE gsb0, 0x0 ;  /* 0x00008000000079c5 */ /* 0x000fe40000010000 */
[----:B------:R-:W-:-:S07]  /*14f0*/  WARPGROUP.ARRIVE ;  /* 0x00000000000079c5 */ /* 0x000fce0000000000 */
[----:B------:R-:W-:Y:S03]  /*1500*/  HGMMA.64x128x16.F32 R24, gdesc[UR8].tnspA.tnspB, R24, gsb0 ;  /* 0x61e00000081879f0 */ /* 0x000fe60008000818 */
[----:B------:R-:W-:Y:S02]  /*1510*/  WARPGROUP.DEPBAR.LE gsb0, 0x0 ;  /* 0x00008000000079c5 */ /* 0x000fe40000010000 */
[----:B------:R-:W-:Y:S05]  /*1520*/  @!P1 BRA `(.L_x_19) ;  /* 0x0000000400089947 */ /* 0x000fea0003800000 */
[----:B------:R-:W-:-:S04]  /*1530*/  UIADD3 UR5, UR39, 0x1, URZ ;  /* 0x0000000127057890 */ /* 0x000fc8000fffe03f */
[----:B------:R-:W-:-:S04]  /*1540*/  UISETP.NE.AND UP0, UPT, UR5, 0x9, UPT ;  /* 0x000000090500788c */ /* 0x000fc8000bf05270 */
[----:B------:R-:W-:Y:S02]  /*1550*/  USEL UR6, URZ, 0x1, UP0 ;  /* 0x000000013f067887 */ /* 0x000fe40008000000 */
[----:B------:R-:W-:Y:S02]  /*1560*/  USEL UR5, UR5, URZ, UP0 ;  /* 0x0000003f05057287 */ /* 0x000fe40008000000 */
[----:B------:R-:W-:-:S06]  /*1570*/  ULOP3.LUT UR6, UR38, UR6, URZ, 0x3c, !UPT ;  /* 0x0000000626067292 */ /* 0x000fcc000f8e3c3f */
[----:B01----:R-:W-:Y:S01]  /*1580*/  MOV R5, UR6 ;  /* 0x0000000600057c02 */ /* 0x003fe20008000f00 */
[----:B------:R-:W-:-:S06]  /*1590*/  UMOV UR6, UR39 ;  /* 0x0000002700067c82 */ /* 0x000fcc0008000000 */
.L_x_26:
[----:B01----:R-:W-:Y:S05]  /*15a0*/  @!P0 BRA `(.L_x_20) ;  /* 0x0000000000048947 */ /* 0x003fea0003800000 */
[----:B------:R-:W-:Y:S01]  /*15b0*/  BPT.TRAP 0x1 ;  /* 0x000000040000795c */ /* 0x000fe20000300000 */
.L_x_20:
[----:B------:R-:W0:Y:S01]  /*15c0*/  S2UR UR8, SR_CgaCtaId ;  /* 0x00000000000879c3 */ /* 0x000e220000008800 */
[----:B------:R-:W-:Y:S01]  /*15d0*/  UMOV UR7, 0x400 ;  /* 0x0000040000077882 */ /* 0x000fe20000000000 */
[----:B------:R-:W-:Y:S01]  /*15e0*/  SHF.L.U32 R3, R5, 0x1f, RZ ;  /* 0x0000001f05037819 */ /* 0x000fe200000006ff */
[----:B0-----:R-:W-:-:S04]  /*15f0*/  ULEA UR13, UR8, UR7, 0x18 ;  /* 0x00000007080d7291 */ /* 0x001fc8000f8ec03f */
[----:B------:R-:W-:-:S09]  /*1600*/  ULEA UR7, UR5, UR13, 0x3 ;  /* 0x0000000d05077291 */ /* 0x000fd2000f8e183f */
[----:B------:R0:W1:Y:S01]  /*1610*/  SYNCS.PHASECHK.TRANS64.TRYWAIT P1, [UR7], R3 ;  /* 0x00000003ff0075a7 */ /* 0x0000620008020147 */
[----:B------:R-:W-:Y:S05]  /*1620*/  @!P0 BRA `(.L_x_21) ;  /* 0x0000000000048947 */ /* 0x000fea0003800000 */
[----:B------:R-:W-:Y:S01]  /*1630*/  BPT.TRAP 0x1 ;  /* 0x000000040000795c */ /* 0x000fe20000300000 */
.L_x_21:
[----:B-1----:R-:W-:Y:S05]  /*1640*/  @P1 BRA `(.L_x_22) ;  /* 0x0000000000081947 */ /* 0x002fea0003800000 */
[----:B------:R-:W1:Y:S02]  /*1650*/  SYNCS.PHASECHK.TRANS64.TRYWAIT P1, [UR7], R3 ;  /* 0x00000003ff0075a7 */ /* 0x000e640008020147 */
[----:B-1----:R-:W-:Y:S05]  /*1660*/  @!P1 BRA `(.L_x_23) ;  /* 0x000000ac00849947 */ /* 0x002fea0003800000 */
.L_x_22:
[----:B------:R-:W-:Y:S01]  /*1670*/  ULEA UR7, UR5, UR41, 0xa ;  /* 0x0000002905077291 */ /* 0x000fe2000f8e503f */
[----:B------:R-:W-:Y:S01]  /*1680*/  WARPGROUP.ARRIVE ;  /* 0x00000000000079c5 */ /* 0x000fe20000000000 */
[----:B------:R-:W-:Y:S01]  /*1690*/  ULEA UR12, UR5, UR4, 0x9 ;  /* 0x00000004050c7291 */ /* 0x000fe2000f8e483f */
[----:B------:R-:W-:Y:S01]  /*16a0*/  UMOV UR9, 0x40000040 ;  /* 0x4000004000097882 */ /* 0x000fe20000000000 */
[----:B------:R-:W-:-:S03]  /*16b0*/  UMOV UR11, 0x40000040 ;  /* 0x40000040000b7882 */ /* 0x000fc60000000000 */
[----:B------:R-:W-:Y:S02]  /*16c0*/  UMOV UR8, UR7 ;  /* 0x0000000700087c82 */ /* 0x000fe40008000000 */
[----:B------:R-:W-:Y:S02]  /*16d0*/  UMOV UR10, UR12 ;  /* 0x0000000c000a7c82 */ /* 0x000fe40008000000 */
[----:B------:R-:W-:Y:S01]  /*16e0*/  HGMMA.64x128x16.F32 R88, gdesc[UR8].tnspA.tnspB, R88, gsb0 ;  /* 0x61e00000085879f0 */ /* 0x000fe20008000858 */
[----:B------:R-:W-:Y:S01]  /*16f0*/  UIADD3 UR8, UR7, 0x200, URZ ;  /* 0x0000020007087890 */ /* 0x000fe2000fffe03f */
[----:B------:R-:W-:Y:S01]  /*1700*/  UMOV UR9, 0x40000040 ;  /* 0x4000004000097882 */ /* 0x000fe20000000000 */
[----:B------:R-:W-:Y:S02]  /*1710*/  WARPGROUP.DEPBAR.LE gsb0, 0x0 ;  /* 0x00008000000079c5 */ /* 0x000fe40000010000 */
[----:B------:R-:W-:-:S07]  /*1720*/  WARPGROUP.ARRIVE ;  /* 0x00000000000079c5 */ /* 0x000fce0000000000 */
[----:B------:R-:W-:Y:S01]  /*1730*/  HGMMA.64x128x16.F32 R24, gdesc[UR8].tnspA.tnspB, R24, gsb0 ;  /* 0x61e00000081879f0 */ /* 0x000fe20008000818 */
        /* <DEDUP_REMOVED lines=14> */
[----:B------:R-:W-:Y:S01]  /*1820*/  BPT.TRAP 0x1 ;  /* 0x000000040000795c */ /* 0x000fe20000300000 */
.L_x_24:
[----:B------:R-:W-:Y:S01]  /*1830*/  ULEA UR7, UR6, UR13, 0x3 ;  /* 0x0000000d06077291 */ /* 0x000fe2000f8e183f */
[----:B------:R-:W-:-:S03]  /*1840*/  ISETP.GT.U32.AND P1, PT, R19, 0x1, PT ;  /* 0x000000011300780c */ /* 0x000fc60003f24070 */
[----:B------:R-:W-:-:S04]  /*1850*/  UIADD3 UR7, UR7, 0x48, URZ ;  /* 0x0000004807077890 */ /* 0x000fc8000fffe03f */
[----:B------:R-:W-:-:S09]  /*1860*/  UPRMT UR7, URZ, 0x654, UR7 ;  /* 0x000006543f077896 */ /* 0x000fd20008000007 */
[----:B------:R-:W-:Y:S01]  /*1870*/  SYNCS.ARRIVE.TRANS64.RED.A1T0 RZ, [UR7], RZ ;  /* 0x000000ffffff79a7 */ /* 0x000fe20008100407 */
[----:B------:R-:W-:Y:S05]  /*1880*/  @P1 BRA `(.L_x_25) ;  /* 0x0000000000041947 */ /* 0x000fea0003800000 */
[----:B------:R-:W-:Y:S01]  /*1890*/  BPT.TRAP 0x1 ;  /* 0x000000040000795c */ /* 0x000fe20000300000 */
.L_x_25:
[----:B------:R-:W-:Y:S01]  /*18a0*/  UIADD3 UR5, UR5, 0x1, URZ ;  /* 0x0000000105057890 */ /* 0x000fe2000fffe03f */
[C---:B------:R-:W-:Y:S01]  /*18b0*/  ISETP.GT.AND P1, PT, R0.reuse, 0x1, PT ;  /* 0x000000010000780c */ /* 0x040fe20003f24270 */
[----:B------:R-:W-:Y:S01]  /*18c0*/  UIADD3 UR6, UR6, 0x1, URZ ;  /* 0x0000000106067890 */ /* 0x000fe2000fffe03f */
[----:B------:R-:W-:Y:S01]  /*18d0*/  VIADD R0, R0, 0xffffffff ;  /* 0xffffffff00007836 */ /* 0x000fe20000000000 */
[----:B------:R-:W-:Y:S02]  /*18e0*/  UISETP.NE.AND UP0, UPT, UR5, 0x9, UPT ;  /* 0x000000090500788c */ /* 0x000fe4000bf05270 */
[----:B------:R-:W-:Y:S02]  /*18f0*/  UISETP.NE.AND UP1, UPT, UR6, 0x9, UPT ;  /* 0x000000090600788c */ /* 0x000fe4000bf25270 */
[----:B------:R-:W-:Y:S02]  /*1900*/  USEL UR7, URZ, 0x1, UP0 ;  /* 0x000000013f077887 */ /* 0x000fe40008000000 */
[----:B------:R-:W-:-:S02]  /*1910*/  USEL UR5, UR5, URZ, UP0 ;  /* 0x0000003f05057287 */ /* 0x000fc40008000000 */
[----:B------:R-:W-:Y:S02]  /*1920*/  USEL UR6, UR6, URZ, UP1 ;  /* 0x0000003f06067287 */ /* 0x000fe40008800000 */
[----:B------:R-:W-:Y:S01]  /*1930*/  LOP3.LUT R5, R5, UR7, RZ, 0x3c, !PT ;  /* 0x0000000705057c12 */ /* 0x000fe2000f8e3cff */
[----:B------:R-:W-:Y:S09]  /*1940*/  @P1 BRA `(.L_x_26) ;  /* 0xfffffffc00141947 */ /* 0x000ff2000383ffff */
.L_x_19:
[----:B------:R-:W2:Y:S02]  /*1950*/  LDC R0, c[0x0][0x28c] ;  /* 0x0000a300ff007b82 */ /* 0x000ea40000000800 */
[----:B--2---:R-:W-:-:S13]  /*1960*/  ISETP.GE.AND P1, PT, R0, 0x1, PT ;  /* 0x000000010000780c */ /* 0x004fda0003f26270 */
[----:B------:R-:W-:Y:S05]  /*1970*/  @!P1 BRA `(.L_x_27) ;  /* 0x0000000000489947 */ /* 0x000fea0003800000 */
[----:B------:R-:W-:Y:S05]  /*1980*/  @!P0 BRA `(.L_x_28) ;  /* 0x0000000000048947 */ /* 0x000fea0003800000 */
[----:B------:R-:W-:Y:S01]  /*1990*/  BPT.TRAP 0x1 ;  /* 0x000000040000795c */ /* 0x000fe20000300000 */
.L_x_28:
[----:B------:R-:W2:Y:S01]  /*19a0*/  S2UR UR7, SR_CgaCtaId ;  /* 0x00000000000779c3 */ /* 0x000ea20000008800 */
[----:B------:R-:W-:Y:S01]  /*19b0*/  UISETP.LT.AND UP0, UPT, UR40, 0x1, UPT ;  /* 0x000000012800788c */ /* 0x000fe2000bf01270 */
[----:B------:R-:W-:-:S03]  /*19c0*/  ISETP.GT.U32.AND P0, PT, R19, 0x1, PT ;  /* 0x000000011300780c */ /* 0x000fc60003f04070 */
[----:B------:R-:W-:-:S04]  /*19d0*/  USEL UR6, UR40, 0x1, UP0 ;  /* 0x0000000128067887 */ /* 0x000fc80008000000 */
[----:B------:R-:W-:-:S04]  /*19e0*/  UIADD3 UR6, UR39, UR40, -UR6 ;  /* 0x0000002827067290 */ /* 0x000fc8000fffe806 */
[----:B------:R-:W-:-:S04]  /*19f0*/  UIMAD.WIDE.U32 UR4, UR6, 0x38e38e39, URZ ;  /* 0x38e38e39060478a5 */ /* 0x000fc8000f8e003f */
[----:B------:R-:W-:-:S03]  /*1a00*/  USHF.R.U32.HI UR4, URZ, 0x1, UR5 ;  /* 0x000000013f047899 */ /* 0x000fc60008011605 */
[----:B------:R-:W-:Y:S01]  /*1a10*/  UMOV UR5, 0x400 ;  /* 0x0000040000057882 */ /* 0x000fe20000000000 */
[----:B------:R-:W-:Y:S02]  /*1a20*/  UIMAD UR6, UR4, -0x9, UR6 ;  /* 0xfffffff7040678a4 */ /* 0x000fe4000f8e0206 */
[----:B--2---:R-:W-:-:S04]  /*1a30*/  ULEA UR5, UR7, UR5, 0x18 ;  /* 0x0000000507057291 */ /* 0x004fc8000f8ec03f */
[----:B------:R-:W-:-:S04]  /*1a40*/  ULEA UR6, UR6, UR5, 0x3 ;  /* 0x0000000506067291 */ /* 0x000fc8000f8e183f */
[----:B------:R-:W-:-:S04]  /*1a50*/  UIADD3 UR6, UR6, 0x48, URZ ;  /* 0x0000004806067890 */ /* 0x000fc8000fffe03f */
[----:B------:R-:W-:-:S09]  /*1a60*/  UPRMT UR6, URZ, 0x654, UR6 ;  /* 0x000006543f067896 */ /* 0x000fd20008000006 */
[----:B------:R-:W-:Y:S01]  /*1a70*/  SYNCS.ARRIVE.TRANS64.RED.A1T0 RZ, [UR6], RZ ;  /* 0x000000ffffff79a7 */ /* 0x000fe20008100406 */
[----:B------:R-:W-:Y:S05]  /*1a80*/  @P0 BRA `(.L_x_27) ;  /* 0x0000000000040947 */ /* 0x000fea0003800000 */
[----:B------:R-:W-:Y:S01]  /*1a90*/  BPT.TRAP 0x1 ;  /* 0x000000040000795c */ /* 0x000fe20000300000 */
.L_x_27:
[----:B------:R-:W2:Y:S01]  /*1aa0*/  LDC R6, c[0x0][0x288] ;  /* 0x0000a200ff067b82 */ /* 0x000ea20000000800 */
[----:B01----:R-:W-:Y:S01]  /*1ab0*/  LOP3.LUT R4, R18, 0x60, RZ, 0xc0, !PT ;  /* 0x0000006012047812 */ /* 0x003fe200078ec0ff */
[----:B------:R-:W-:Y:S01]  /*1ac0*/  IMAD.SHL.U32 R13, R153, 0x80, RZ ;  /* 0x00000080990d7824 */ /* 0x000fe200078e00ff */
[----:B------:R-:W-:Y:S01]  /*1ad0*/  UIADD3 UR39, UR40, UR39, URZ ;  /* 0x0000002728277290 */ /* 0x000fe2000fffe03f */
[----:B------:R-:W-:Y:S01]  /*1ae0*/  SHF.R.U32.HI R3, RZ, 0x2, R18 ;  /* 0x00000002ff037819 */ /* 0x000fe20000011612 */
[----:B------:R-:W-:Y:S01]  /*1af0*/  IMAD.SHL.U32 R15, R152, 0x100, RZ ;  /* 0x00000100980f7824 */ /* 0x000fe200078e00ff */
[----:B------:R-:W-:Y:S01]  /*1b00*/  SHF.R.U32.HI R10, RZ, 0x1, R4 ;  /* 0x00000001ff0a7819 */ /* 0x000fe20000011604 */
[----:B------:R-:W-:Y:S01]  /*1b10*/  UISETP.GT.U32.AND UP0, UPT, UR39, 0x8, UPT ;  /* 0x000000082700788c */ /* 0x000fe2000bf04070 */
[----:B------:R-:W-:Y:S01]  /*1b20*/  LOP3.LUT R4, R18, 0x3, RZ, 0xc0, !PT ;  /* 0x0000000312047812 */ /* 0x000fe200078ec0ff */
[----:B------:R-:W-:Y:S01]  /*1b30*/  ULDC UR7, c[0x0][0x284] ;  /* 0x0000a10000077ab9 */ /* 0x000fe20000000800 */
[----:B------:R-:W-:Y:S01]  /*1b40*/  LOP3.LUT R0, R22, 0x1, RZ, 0xc0, !PT ;  /* 0x0000000116007812 */ /* 0x000fe200078ec0ff */
[----:B------:R-:W-:Y:S01]  /*1b50*/  UISETP.LT.U32.AND UP0, UPT, UR40, 0x9, UP0 ;  /* 0x000000092800788c */ /* 0x000fe20008701070 */
[----:B------:R-:W-:Y:S01]  /*1b60*/  LOP3.LUT R3, R3, 0x7, RZ, 0xc0, !PT ;  /* 0x0000000703037812 */ /* 0x000fe200078ec0ff */
[----:B------:R-:W-:Y:S01]  /*1b70*/  UISETP.GE.U32.AND UP1, UPT, UR40, 0x9, UPT ;  /* 0x000000092800788c */ /* 0x000fe2000bf26070 */
[----:B------:R-:W-:Y:S01]  /*1b80*/  SHF.R.S32.HI R21, RZ, 0x1f, R23 ;  /* 0x0000001fff157819 */ /* 0x000fe20000011417 */
[----:B------:R-:W-:Y:S01]  /*1b90*/  IMAD.SHL.U32 R8, R0, 0x40, RZ ;  /* 0x0000004000087824 */ /* 0x000fe200078e00ff */
[----:B------:R-:W-:Y:S01]  /*1ba0*/  IADD3 R5, RZ, -R10, -R3 ;  /* 0x8000000aff057210 */ /* 0x000fe20007ffe803 */
[----:B------:R-:W-:Y:S01]  /*1bb0*/  ULDC.64 UR8, c[0x0][0x5d0] ;  /* 0x0001740000087ab9 */ /* 0x000fe20000000a00 */
[----:B------:R-:W-:-:S02]  /*1bc0*/  UIMAD.WIDE.U32 UR4, UR39, 0x38e38e39, URZ ;  /* 0x38e38e39270478a5 */ /* 0x000fc4000f8e003f */
[----:B------:R-:W-:Y:S01]  /*1bd0*/  USEL UR6, URZ, 0x1, !UP0 ;  /* 0x000000013f067887 */ /* 0x000fe2000c000000 */
[----:B------:R-:W-:Y:S01]  /*1be0*/  LOP3.LUT R3, R8, 0x40, R3, 0xe2, !PT ;  /* 0x0000004008037812 */ /* 0x000fe200078ee203 */
[----:B------:R-:W-:Y:S01]  /*1bf0*/  IMAD.WIDE R8, R152, 0x100, RZ ;  /* 0x0000010098087825 */ /* 0x000fe200078e02ff */
[----:B------:R-:W-:Y:S01]  /*1c00*/  USHF.R.U32.HI UR4, URZ, 0x1, UR5 ;  /* 0x000000013f047899 */ /* 0x000fe20008011605 */
[----:B--2---:R-:W-:Y:S01]  /*1c10*/  ISETP.GE.AND P0, PT, R13, R6, PT ;  /* 0x000000060d00720c */ /* 0x004fe20003f06270 */
[----:B------:R-:W-:Y:S01]  /*1c20*/  ULOP3.LUT UR38, UR38, UR6, URZ, 0x3c, !UPT ;  /* 0x0000000626267292 */ /* 0x000fe2000f8e3c3f */
[----:B------:R-:W-:Y:S01]  /*1c30*/  IMAD R12, R4, -0x2, R6 ;  /* 0xfffffffe040c7824 */ /* 0x000fe200078e0206 */
[----:B------:R-:W-:Y:S01]  /*1c40*/  LOP3.LUT R153, R8, R3, R10, 0xfe, !PT ;  /* 0x0000000308997212 */ /* 0x000fe200078efe0a */
[----:B------:R-:W-:Y:S01]  /*1c50*/  IMAD.SHL.U32 R6, R18, 0x2, RZ ;  /* 0x0000000212067824 */ /* 0x000fe200078e00ff */
[----:B------:R-:W-:Y:S01]  /*1c60*/  ISETP.GE.OR P0, PT, R15, UR7, P0 ;  /* 0x000000070f007c0c */ /* 0x000fe20008706670 */
[----:B------:R-:W-:Y:S01]  /*1c70*/  IMAD R4, R21, UR8, RZ ;  /* 0x0000000815047c24 */ /* 0x000fe2000f8e02ff */
[----:B------:R-:W-:Y:S01]  /*1c80*/  UIMAD UR39, UR4, -0x9, UR39 ;  /* 0xfffffff7042778a4 */ /* 0x000fe2000f8e0227 */
[----:B------:R-:W-:Y:S01]  /*1c90*/  IMAD R0, R0, -0x40, R5 ;  /* 0xffffffc000007824 */ /* 0x000fe200078e0205 */
[----:B------:R-:W-:Y:S01]  /*1ca0*/  LOP3.LUT R6, R13, 0x6, R6, 0xf8, !PT ;  /* 0x000000060d067812 */ /* 0x000fe200078ef806 */
[----:B------:R-:W-:Y:S01]  /*1cb0*/  IMAD R11, R23, UR9, R4 ;  /* 0x00000009170b7c24 */ /* 0x000fe2000f8e0204 */
[----:B------:R-:W-:Y:S01]  /*1cc0*/  @UP1 ULOP3.LUT UR38, UR38, 0x1, UR4, 0x78, !UPT ;  /* 0x0000000126261892 */ /* 0x000fe2000f8e7804 */
[----:B------:R-:W-:Y:S01]  /*1cd0*/  IMAD.MOV.U32 R152, RZ, RZ, -0x1 ;  /* 0xffffffffff987424 */ /* 0x000fe200078e00ff */
[----:B------:R-:W-:-:S02]  /*1ce0*/  SHF.R.S32.HI R7, RZ, 0x1f, R6 ;  /* 0x0000001fff077819 */ /* 0x000fc40000011406 */
[----:B------:R-:W-:Y:S01]  /*1cf0*/  IADD3 R3, -R15, UR7, R0 ;  /* 0x000000070f037c10 */ /* 0x000fe2000fffe100 */
[----:B------:R-:W-:Y:S02]  /*1d00*/  IMAD.IADD R0, R12, 0x1, -R13 ;  /* 0x000000010c007824 */ /* 0x000fe400078e0a0d */
[----:B------:R-:W-:-:S04]  /*1d10*/  IMAD.WIDE.U32 R4, R23, UR8, R6 ;  /* 0x0000000817047c25 */ /* 0x000fc8000f8e0006 */
[----:B------:R-:W-:Y:S01]  /*1d20*/  IMAD.IADD R11, R5, 0x1, R11 ;  /* 0x00000001050b7824 */ /* 0x000fe200078e020b */
[----:B------:R-:W-:Y:S01]  /*1d30*/  MOV R10, R4 ;  /* 0x00000004000a7202 */ /* 0x000fe20000000f00 */
[----:B------:R-:W-:Y:S06]  /*1d40*/  @P0 BRA `(.L_x_29) ;  /* 0x00000084006c0947 */ /* 0x000fec0003800000 */
[----:B------:R-:W0:Y:S01]  /*1d50*/  LDC.64 R4, c[0x0][0x5c8] ;  /* 0x00017200ff047b82 */ /* 0x000e220000000a00 */
[----:B-----5:R-:W-:Y:S01]  /*1d60*/  FSETP.NEU.AND P0, PT, R155, RZ, PT ;  /* 0x000000ff9b00720b */ /* 0x020fe20003f0d000 */
[----:B------:R-:W-:Y:S01]  /*1d70*/  BSSY B0, `(.L_x_29) ;  /* 0x0000858000007945 */ /* 0x000fe20003800000 */
[----:B------:R-:W-:-:S04]  /*1d80*/  ISETP.GT.AND P3, PT, R3, RZ, PT ;  /* 0x000000ff0300720c */ /* 0x000fc80003f64270 */
[----:B------:R-:W-:Y:S01]  /*1d90*/  ISETP.GT.AND P1, PT, R0, RZ, P3 ;  /* 0x000000ff0000720c */ /* 0x000fe20001f24270 */
[-C--:B0-----:R-:W-:Y:S02]  /*1da0*/  IMAD R12, R9, R4.reuse, RZ ;  /* 0x00000004090c7224 */ /* 0x081fe400078e02ff */
[----:B------:R-:W-:-:S04]  /*1db0*/  IMAD.WIDE.U32 R166, R153, R4, R10 ;  /* 0x0000000499a67225 */ /* 0x000fc800078e000a */
[----:B------:R-:W-:-:S04]  /*1dc0*/  IMAD R11, R153, R5, R12 ;  /* 0x00000005990b7224 */ /* 0x000fc800078e020c */
[----:B------:R-:W-:Y:S01]  /*1dd0*/  IMAD.IADD R169, R167, 0x1, R11 ;  /* 0x00000001a7a97824 */ /* 0x000fe200078e020b */
[----:B------:R-:W-:Y:S06]  /*1de0*/  @!P0 BRA `(.L_x_30) ;  /* 0x00000060000c8947 */ /* 0x000fec0003800000 */
[----:B------:R-:W0:Y:S01]  /*1df0*/  LDC.64 R12, c[0x0][0x5b8] ;  /* 0x00016e00ff0c7b82 */ /* 0x000e220000000a00 */
[----:B------:R-:W-:-:S07]  /*1e00*/  ULDC.64 UR4, c[0x0][0x5c0] ;  /* 0x0001700000047ab9 */ /* 0x000fce0000000a00 */
[----:B------:R-:W1:Y:S08]  /*1e10*/  LDC.64 R14, c[0x0][0x5b0] ;  /* 0x00016c00ff0e7b82 */ /* 0x000e700000000a00 */
[----:B------:R-:W2:Y:S01]  /*1e20*/  LDC.64 R10, c[0x0][0x5a8] ;  /* 0x00016a00ff0a7b82 */ /* 0x000ea20000000a00 */
[----:B0-----:R-:W-:-:S04]  /*1e30*/  IMAD R20, R21, R12, RZ ;  /* 0x0000000c15147224 */ /* 0x001fc800078e02ff */
[C---:B------:R-:W-:Y:S02]  /*1e40*/  IMAD R13, R23.reuse, R13, R20 ;  /* 0x0000000d170d7224 */ /* 0x040fe400078e0214 */
[----:B------:R-:W-:-:S04]  /*1e50*/  IMAD.WIDE.U32 R20, R23, R12, R6 ;  /* 0x0000000c17147225 */ /* 0x000fc800078e0006 */
[----:B-1----:R-:W-:Y:S02]  /*1e60*/  IMAD R156, R9, R14, RZ ;  /* 0x0000000e099c7224 */ /* 0x002fe400078e02ff */
[----:B------:R-:W-:Y:S02]  /*1e70*/  IMAD.IADD R157, R21, 0x1, R13 ;  /* 0x00000001159d7824 */ /* 0x000fe400078e020d */
[----:B------:R-:W-:Y:S02]  /*1e80*/  IMAD R167, R153, R15, R156 ;  /* 0x0000000f99a77224 */ /* 0x000fe400078e029c */
[----:B------:R-:W-:-:S04]  /*1e90*/  IMAD.MOV.U32 R156, RZ, RZ, R20 ;  /* 0x000000ffff9c7224 */ /* 0x000fc800078e0014 */
[----:B------:R-:W-:-:S04]  /*1ea0*/  IMAD.WIDE.U32 R158, R153, R14, R156 ;  /* 0x0000000e999e7225 */ /* 0x000fc800078e009c */
[----:B------:R-:W-:Y:S01]  /*1eb0*/  IMAD.IADD R159, R159, 0x1, R167 ;  /* 0x000000019f9f7824 */ /* 0x000fe200078e02a7 */
[----:B--2---:R-:W-:-:S04]  /*1ec0*/  LEA R160, P0, R158, R10, 0x1 ;  /* 0x0000000a9ea07211 */ /* 0x004fc800078008ff */
[----:B------:R-:W-:-:S05]  /*1ed0*/  LEA.HI.X R161, R158, R11, R159, 0x1, P0 ;  /* 0x0000000b9ea17211 */ /* 0x000fca00000f0c9f */
[----:B------:R-:W2:Y:S01]  /*1ee0*/  @P1 LDG.E.LTC128B.U16 R165, desc[UR36][R160.64] ;  /* 0x00000024a0a51981 */ /* 0x000ea2000c1e1520 */
[----:B------:R-:W-:Y:S01]  /*1ef0*/  IMAD.WIDE.U32 R162, R153, R14, R6 ;  /* 0x0000000e99a27225 */ /* 0x000fe200078e0006 */
[----:B------:R-:W-:Y:S01]  /*1f00*/  ISETP.GT.AND P2, PT, R0, 0x1, P3 ;  /* 0x000000010000780c */ /* 0x000fe20001f44270 */
[----:B------:R-:W-:Y:S02]  /*1f10*/  BSSY B1, `(.L_x_31) ;  /* 0x0000012000017945 */ /* 0x000fe40003800000 */
[----:B------:R-:W-:Y:S02]  /*1f20*/  IMAD.IADD R163, R167, 0x1, R163 ;  /* 0x00000001a7a37824 */ /* 0x000fe400078e02a3 */
[----:B------:R-:W-:-:S04]  /*1f30*/  IMAD.WIDE.U32 R162, R23, R12, R162 ;  /* 0x0000000c17a27225 */ /* 0x000fc800078e00a2 */
[----:B--2---:R-:W-:-:S05]  /*1f40*/  HADD2.F32 R158, -RZ, R165.H0_H0 ;  /* 0x200000a5ff9e7230 */ /* 0x004fca0000004100 */
[----:B------:R-:W-:Y:S01]  /*1f50*/  FMUL R159, R158, R155 ;  /* 0x0000009b9e9f7220 */ /* 0x000fe20000400000 */
[----:B------:R-:W-:-:S03]  /*1f60*/  LEA R158, P0, R166, UR4, 0x1 ;  /* 0x00000004a69e7c11 */ /* 0x000fc6000f8008ff */
[----:B------:R-:W-:Y:S01]  /*1f70*/  FFMA R159, R88, R154, R159 ;  /* 0x0000009a589f7223 */ /* 0x000fe2000000009f */
[----:B------:R-:W-:-:S04]  /*1f80*/  IMAD.IADD R88, R13, 0x1, R163 ;  /* 0x000000010d587824 */ /* 0x000fc800078e02a3 */
[----:B------:R-:W-:Y:S02]  /*1f90*/  F2FP.F16.F32.PACK_AB R161, RZ, R159 ;  /* 0x0000009fffa1723e */ /* 0x000fe400000000ff */
[----:B------:R-:W-:Y:S02]  /*1fa0*/  LEA.HI.X R159, R166, UR5, R169, 0x1, P0 ;  /* 0x00000005a69f7c11 */ /* 0x000fe400080f0ca9 */
[----:B------:R-:W-:Y:S02]  /*1fb0*/  PRMT R163, R161, 0x7610, R163 ;  /* 0x00007610a1a37816 */ /* 0x000fe400000000a3 */
[----:B------:R-:W-:-:S03]  /*1fc0*/  LEA R160, P0, R162, R10, 0x1 ;  /* 0x0000000aa2a07211 */ /* 0x000fc600078008ff */
[----:B------:R0:W-:Y:S01]  /*1fd0*/  @P1 STG.E.U16 desc[UR36][R158.64], R163 ;  /* 0x000000a39e001986 */ /* 0x0001e2000c101524 */
[----:B------:R-:W-:Y:S01]  /*1fe0*/  LEA.HI.X R161, R162, R11, R88, 0x1, P0 ;  /* 0x0000000ba2a17211 */ /* 0x000fe200000f0c58 */
[C---:B------:R-:W-:Y:S01]  /*1ff0*/  IMAD.SHL.U32 R162, R14.reuse, 0x8, RZ ;  /* 0x000000080ea27824 */ /* 0x040fe200078e00ff */
[----:B0-----:R-:W-:Y:S01]  /*2000*/  SHF.L.U64.HI R163, R14, 0x3, R15 ;  /* 0x000000030ea37819 */ /* 0x001fe2000001020f */
[----:B------:R-:W-:Y:S06]  /*2010*/  @!P2 BRA `(.L_x_32) ;  /* 0x000000000004a947 */ /* 0x000fec0003800000 */
[----:B------:R0:W5:Y:S02]  /*2020*/  LDG.E.LTC128B.U16 R165, desc[UR36][R160.64+0x2] ;  /* 0x00000224a0a57981 */ /* 0x000164000c1e1520 */
.L_x_32:
[----:B------:R-:W-:Y:S05]  /*2030*/  BSYNC B1 ;  /* 0x0000000000017941 */ /* 0x000fea0003800000 */
.L_x_31:
[----:B-----5:R-:W-:Y:S01]  /*2040*/  HADD2.F32 R88, -RZ, R165.H0_H0 ;  /* 0x200000a5ff587230 */ /* 0x020fe20000004100 */
[----:B------:R-:W-:Y:S01]  /*2050*/  ISETP.GT.AND P0, PT, R3, 0x8, PT ;  /* 0x000000080300780c */ /* 0x000fe20003f04270 */
[----:B------:R-:W-:Y:S01]  /*2060*/  IMAD.WIDE.U32 R170, R153, R14, R162 ;  /* 0x0000000e99aa7225 */ /* 0x000fe200078e00a2 */
[----:B------:R-:W-:-:S03]  /*2070*/  PRMT R172, R165, 0x7610, R172 ;  /* 0x00007610a5ac7816 */ /* 0x000fc600000000ac */
[----:B------:R-:W-:Y:S01]  /*2080*/  FMUL R88, R88, R155 ;  /* 0x0000009b58587220 */ /* 0x000fe20000400000 */
[----:B------:R-:W-:Y:S01]  /*2090*/  IMAD.IADD R169, R167, 0x1, R171 ;  /* 0x00000001a7a97824 */ /* 0x000fe200078e02ab */
[----:B------:R-:W-:Y:S02]  /*20a0*/  IADD3 R166, P4, R20, R170, RZ ;  /* 0x000000aa14a67210 */ /* 0x000fe40007f9e0ff */
[----:B------:R-:W-:Y:S01]  /*20b0*/  FFMA R89, R89, R154, R88 ;  /* 0x0000009a59597223 */ /* 0x000fe20000000058 */
[----:B------:R-:W-:Y:S02]  /*20c0*/  ISETP.GT.AND P1, PT, R0, RZ, P0 ;  /* 0x000000ff0000720c */ /* 0x000fe40000724270 */
[----:B------:R-:W-:Y:S02]  /*20d0*/  IADD3.X R167, R169, R157, RZ, P4, !PT ;  /* 0x0000009da9a77210 */ /* 0x000fe400027fe4ff */
[----:B------:R-:W-:Y:S02]  /*20e0*/  F2FP.F16.F32.PACK_AB R168, RZ, R89 ;  /* 0x00000059ffa8723e */ /* 0x000fe400000000ff */
[----:B------:R-:W-:-:S02]  /*20f0*/  LEA R88, P4, R166, R10, 0x1 ;  /* 0x0000000aa6587211 */ /* 0x000fc400078808ff */
[----:B------:R-:W-:Y:S02]  /*2100*/  PRMT R171, R168, 0x7610, R171 ;  /* 0x00007610a8ab7816 */ /* 0x000fe400000000ab */
[----:B------:R-:W-:-:S03]  /*2110*/  LEA.HI.X R89, R166, R11, R167, 0x1, P4 ;  /* 0x0000000ba6597211 */ /* 0x000fc600020f0ca7 */
[----:B------:R1:W-:Y:S04]  /*2120*/  @P2 STG.E.U16 desc[UR36][R158.64+0x2], R171 ;  /* 0x000002ab9e002986 */ /* 0x0003e8000c101524 */
[----:B------:R2:W3:Y:S01]  /*2130*/  @P1 LDG.E.LTC128B.U16 R172, desc[UR36][R88.64] ;  /* 0x0000002458ac1981 */ /* 0x0004e2000c1e1520 */
[----:B------:R-:W-:Y:S01]  /*2140*/  IMAD.SHL.U32 R165, R4, 0x10, RZ ;  /* 0x0000001004a57824 */ /* 0x000fe200078e00ff */
[----:B------:R-:W-:Y:S01]  /*2150*/  IADD3 R170, P2, R6, R170, RZ ;  /* 0x000000aa06aa7210 */ /* 0x000fe20007f5e0ff */
[----:B------:R-:W-:Y:S03]  /*2160*/  BSSY B1, `(.L_x_33) ;  /* 0x0000011000017945 */ /* 0x000fe60003800000 */
[----:B------:R-:W-:Y:S01]  /*2170*/  IADD3 R168, P4, R165, R158, RZ ;  /* 0x0000009ea5a87210 */ /* 0x000fe20007f9e0ff */
[----:B-1----:R-:W-:Y:S01]  /*2180*/  IMAD.X R171, R7, 0x1, R169, P2 ;  /* 0x0000000107ab7824 */ /* 0x002fe200010e06a9 */
[----:B------:R-:W-:Y:S01]  /*2190*/  ISETP.GT.AND P2, PT, R0, 0x1, P0 ;  /* 0x000000010000780c */ /* 0x000fe20000744270 */
[----:B------:R-:W-:-:S03]  /*21a0*/  IMAD.WIDE.U32 R170, R23, R12, R170 ;  /* 0x0000000c17aa7225 */ /* 0x000fc600078e00aa */
[----:B--2---:R-:W-:Y:S01]  /*21b0*/  LEA R88, P5, R170, R10, 0x1 ;  /* 0x0000000aaa587211 */ /* 0x004fe200078a08ff */
[----:B---3--:R-:W-:-:S05]  /*21c0*/  HADD2.F32 R166, -RZ, R172.H0_H0 ;  /* 0x200000acffa67230 */ /* 0x008fca0000004100 */
[----:B------:R-:W-:Y:S01]  /*21d0*/  FMUL R167, R166, R155 ;  /* 0x0000009ba6a77220 */ /* 0x000fe20000400000 */
[----:B------:R-:W-:-:S03]  /*21e0*/  IMAD.IADD R166, R13, 0x1, R171 ;  /* 0x000000010da67824 */ /* 0x000fc600078e02ab */
[----:B------:R-:W-:Y:S01]  /*21f0*/  FFMA R90, R90, R154, R167 ;  /* 0x0000009a5a5a7223 */ /* 0x000fe200000000a7 */
[----:B------:R-:W-:Y:S02]  /*2200*/  SHF.L.U64.HI R167, R4, 0x4, R5 ;  /* 0x0000000404a77819 */ /* 0x000fe40000010205 */
[----:B------:R-:W-:Y:S02]  /*2210*/  LEA.HI.X R89, R170, R11, R166, 0x1, P5 ;  /* 0x0000000baa597211 */ /* 0x000fe400028f0ca6 */
[----:B------:R-:W-:Y:S01]  /*2220*/  F2FP.F16.F32.PACK_AB R90, RZ, R90 ;  /* 0x0000005aff5a723e */ /* 0x000fe200000000ff */
[----:B------:R-:W-:-:S05]  /*2230*/  IMAD.X R169, R167, 0x1, R159, P4 ;  /* 0x00000001a7a97824 */ /* 0x000fca00020e069f */
[----:B------:R1:W-:Y:S01]  /*2240*/  @P1 STG.E.U16 desc[UR36][R168.64], R90 ;  /* 0x0000005aa8001986 */ /* 0x0003e2000c101524 */
[----:B------:R-:W-:Y:S05]  /*2250*/  @!P2 BRA `(.L_x_34) ;  /* 0x000000000004a947 */ /* 0x000fea0003800000 */
[----:B------:R2:W5:Y:S02]  /*2260*/  LDG.E.LTC128B.U16 R172, desc[UR36][R88.64+0x2] ;  /* 0x0000022458ac7981 */ /* 0x000564000c1e1520 */
.L_x_34:
[----:B------:R-:W-:Y:S05]  /*2270*/  BSYNC B1 ;  /* 0x0000000000017941 */ /* 0x000fea0003800000 */
.L_x_33:
[----:B-1---5:R-:W-:Y:S01]  /*2280*/  HADD2.F32 R90, -RZ, R172.H0_H0 ;  /* 0x200000acff5a7230 */ /* 0x022fe20000004100 */
[----:B------:R-:W-:Y:S01]  /*2290*/  ISETP.GT.AND P1, PT, R0, 0x8, P3 ;  /* 0x000000080000780c */ /* 0x000fe20001f24270 */
[----:B------:R-:W-:Y:S03]  /*22a0*/  BSSY B1, `(.L_x_35) ;  /* 0x000000a000017945 */ /* 0x000fe60003800000 */
[----:B------:R-:W-:-:S04]  /*22b0*/  FMUL R90, R90, R155 ;  /* 0x0000009b5a5a7220 */ /* 0x000fc80000400000 */
[----:B------:R-:W-:Y:S01]  /*22c0*/  FFMA R90, R91, R154, R90 ;  /* 0x0000009a5b5a7223 */ /* 0x000fe2000000005a */
[----:B------:R-:W-:-:S04]  /*22d0*/  @P2 IMAD.MOV.U32 R91, RZ, RZ, R169 ;  /* 0x000000ffff5b2224 */ /* 0x000fc800078e00a9 */
[----:B------:R-:W-:-:S04]  /*22e0*/  F2FP.F16.F32.PACK_AB R90, RZ, R90 ;  /* 0x0000005aff5a723e */ /* 0x000fc800000000ff */
[----:B------:R-:W-:Y:S01]  /*22f0*/  PRMT R166, R90, 0x7610, R166 ;  /* 0x000076105aa67816 */ /* 0x000fe200000000a6 */
[----:B------:R-:W-:-:S05]  /*2300*/  @P2 IMAD.MOV.U32 R90, RZ, RZ, R168 ;  /* 0x000000ffff5a2224 */ /* 0x000fca00078e00a8 */
[----:B------:R1:W-:Y:S01]  /*2310*/  @P2 STG.E.U16 desc[UR36][R90.64+0x2], R166 ;  /* 0x000002a65a002986 */ /* 0x0003e2000c101524 */
[----:B------:R-:W-:Y:S05]  /*2320*/  @!P1 BRA `(.L_x_36) ;  /* 0x0000000000049947 */ /* 0x000fea0003800000 */
[----:B------:R3:W5:Y:S02]  /*2330*/  LDG.E.LTC128B.U16 R172, desc[UR36][R160.64+0x10] ;  /* 0x00001024a0ac7981 */ /* 0x000764000c1e1520 */
.L_x_36:
[----:B------:R-:W-:Y:S05]  /*2340*/  BSYNC B1 ;  /* 0x0000000000017941 */ /* 0x000fea0003800000 */
.L_x_35:
[----:B-1---5:R-:W-:Y:S01]  /*2350*/  HADD2.F32 R90, -RZ, R172.H0_H0 ;  /* 0x200000acff5a7230 */ /* 0x022fe20000004100 */
[----:B------:R-:W-:Y:S01]  /*2360*/  ISETP.GT.AND P2, PT, R0, 0x9, P3 ;  /* 0x000000090000780c */ /* 0x000fe20001f44270 */
[----:B------:R-:W-:Y:S03]  /*2370*/  BSSY B1, `(.L_x_37) ;  /* 0x000000a000017945 */ /* 0x000fe60003800000 */
[----:B------:R-:W-:Y:S01]  /*2380*/  FMUL R91, R90, R155 ;  /* 0x0000009b5a5b7220 */ /* 0x000fe20000400000 */
[----:B------:R-:W-:-:S03]  /*2390*/  @P1 IMAD.MOV.U32 R90, RZ, RZ, R158 ;  /* 0x000000ffff5a1224 */ /* 0x000fc600078e009e */
[----:B------:R-:W-:-:S05]  /*23a0*/  FFMA R91, R92, R154, R91 ;  /* 0x0000009a5c5b7223 */ /* 0x000fca000000005b */
[----:B------:R-:W-:-:S04]  /*23b0*/  F2FP.F16.F32.PACK_AB R91, RZ, R91 ;  /* 0x0000005bff5b723e */ /* 0x000fc800000000ff */
[----:B------:R-:W-:Y:S01]  /*23c0*/  PRMT R92, R91, 0x7610, R92 ;  /* 0x000076105b5c7816 */ /* 0x000fe2000000005c */
[----:B------:R-:W-:-:S05]  /*23d0*/  @P1 IMAD.MOV.U32 R91, RZ, RZ, R159 ;  /* 0x000000ffff5b1224 */ /* 0x000fca00078e009f */
[----:B------:R1:W-:Y:S01]  /*23e0*/  @P1 STG.E.U16 desc[UR36][R90.64+0x10], R92 ;  /* 0x0000105c5a001986 */ /* 0x0003e2000c101524 */
[----:B------:R-:W-:Y:S05]  /*23f0*/  @!P2 BRA `(.L_x_38) ;  /* 0x000000000004a947 */ /* 0x000fea0003800000 */
[----:B------:R4:W5:Y:S02]  /*2400*/  LDG.E.LTC128B.U16 R172, desc[UR36][R160.64+0x12] ;  /* 0x00001224a0ac7981 */ /* 0x000964000c1e1520 */
.L_x_38:
[----:B------:R-:W-:Y:S05]  /*2410*/  BSYNC B1 ;  /* 0x0000000000017941 */ /* 0x000fea0003800000 */
.L_x_37:
[----:B-1---5:R-:W-:Y:S01]  /*2420*/  HADD2.F32 R90, -RZ, R172.H0_H0 ;  /* 0x200000acff5a7230 */ /* 0x022fe20000004100 */
[----:B------:R-:W-:Y:S01]  /*2430*/  ISETP.GT.AND P1, PT, R0, 0x8, P0 ;  /* 0x000000080000780c */ /* 0x000fe20000724270 */
[----:B------:R-:W-:Y:S01]  /*2440*/  @P2 IMAD.MOV.U32 R91, RZ, RZ, R159 ;  /* 0x000000ffff5b2224 */ /* 0x000fe200078e009f */
[----:B------:R-:W-:Y:S02]  /*2450*/  BSSY B1, `(.L_x_39) ;  /* 0x0000009000017945 */ /* 0x000fe40003800000 */
[----:B------:R-:W-:-:S04]  /*2460*/  FMUL R90, R90, R155 ;  /* 0x0000009b5a5a7220 */ /* 0x000fc80000400000 */
[----:B------:R-:W-:-:S05]  /*2470*/  FFMA R90, R93, R154, R90 ;  /* 0x0000009a5d5a7223 */ /* 0x000fca000000005a */
[----:B------:R-:W-:-:S04]  /*2480*/  F2FP.F16.F32.PACK_AB R90, RZ, R90 ;  /* 0x0000005aff5a723e */ /* 0x000fc800000000ff */
[----:B------:R-:W-:Y:S02]  /*2490*/  PRMT R92, R90, 0x7610, R92 ;  /* 0x000076105a5c7816 */ /* 0x000fe4000000005c */
[----:B------:R-:W-:-:S05]  /*24a0*/  @P2 MOV R90, R158 ;  /* 0x0000009e005a2202 */ /* 0x000fca0000000f00 */
[----:B------:R1:W-:Y:S01]  /*24b0*/  @P2 STG.E.U16 desc[UR36][R90.64+0x12], R92 ;  /* 0x0000125c5a002986 */ /* 0x0003e2000c101524 */
[----:B------:R-:W-:Y:S05]  /*24c0*/  @!P1 BRA `(.L_x_40) ;  /* 0x0000000000049947 */ /* 0x000fea0003800000 */
[----:B------:R0:W5:Y:S02]  /*24d0*/  LDG.E.LTC128B.U16 R172, desc[UR36][R88.64+0x10] ;  /* 0x0000102458ac7981 */ /* 0x000164000c1e1520 */
.L_x_40:
[----:B------:R-:W-:Y:S05]  /*24e0*/  BSYNC B1 ;  /* 0x0000000000017941 */ /* 0x000fea0003800000 */
.L_x_39:
        /* <DEDUP_REMOVED lines=12> */
.L_x_42:
[----:B------:R-:W-:Y:S05]  /*25b0*/  BSYNC B1 ;  /* 0x0000000000017941 */ /* 0x000fea0003800000 */
.L_x_41:
[----:B-1---5:R-:W-:Y:S01]  /*25c0*/  HADD2.F32 R90, -RZ, R172.H0_H0 ;  /* 0x200000acff5a7230 */ /* 0x022fe20000004100 */
[----:B------:R-:W-:Y:S01]  /*25d0*/  ISETP.GT.AND P1, PT, R0, 0x10, P3 ;  /* 0x000000100000780c */ /* 0x000fe20001f24270 */
[----:B------:R-:W-:Y:S01]  /*25e0*/  @P2 IMAD.MOV.U32 R91, RZ, RZ, R169 ;  /* 0x000000ffff5b2224 */ /* 0x000fe200078e00a9 */
[----:B------:R-:W-:Y:S02]  /*25f0*/  BSSY B1, `(.L_x_43) ;  /* 0x0000009000017945 */ /* 0x000fe40003800000 */
[----:B------:R-:W-:-:S04]  /*2600*/  FMUL R90, R90, R155 ;  /* 0x0000009b5a5a7220 */ /* 0x000fc80000400000 */
[----:B------:R-:W-:-:S05]  /*2610*/  FFMA R90, R95, R154, R90 ;  /* 0x0000009a5f5a7223 */ /* 0x000fca000000005a */
[----:B------:R-:W-:-:S04]  /*2620*/  F2FP.F16.F32.PACK_AB R90, RZ, R90 ;  /* 0x0000005aff5a723e */ /* 0x000fc800000000ff */
[----:B------:R-:W-:Y:S01]  /*2630*/  PRMT R92, R90, 0x7610, R92 ;  /* 0x000076105a5c7816 */ /* 0x000fe2000000005c */
[----:B------:R-:W-:-:S05]  /*2640*/  @P2 IMAD.MOV.U32 R90, RZ, RZ, R168 ;  /* 0x000000ffff5a2224 */ /* 0x000fca00078e00a8 */
[----:B------:R1:W-:Y:S01]  /*2650*/  @P2 STG.E.U16 desc[UR36][R90.64+0x12], R92 ;  /* 0x0000125c5a002986 */ /* 0x0003e2000c101524 */
[----:B------:R-:W-:Y:S05]  /*2660*/  @!P1 BRA `(.L_x_44) ;  /* 0x0000000000049947 */ /* 0x000fea0003800000 */
[----:B------:R0:W5:Y:S02]  /*2670*/  LDG.E.LTC128B.U16 R172, desc[UR36][R160.64+0x20] ;  /* 0x00002024a0ac7981 */ /* 0x000164000c1e1520 */
.L_x_44:
[----:B------:R-:W-:Y:S05]  /*2680*/  BSYNC B1 ;  /* 0x0000000000017941 */ /* 0x000fea0003800000 */
.L_x_43:
        /* <DEDUP_REMOVED lines=12> */
.L_x_46:
[----:B------:R-:W-:Y:S05]  /*2750*/  BSYNC B1 ;  /* 0x0000000000017941 */ /* 0x000fea0003800000 */
.L_x_45:
[----:B-1---5:R-:W-:Y:S01]  /*2760*/  HADD2.F32 R90, -RZ, R172.H0_H0 ;  /* 0x200000acff5a7230 */ /* 0x022fe20000004100 */
[----:B------:R-:W-:Y:S01]  /*2770*/  @P2 MOV R91, R159 ;  /* 0x0000009f005b2202 */ /* 0x000fe20000000f00 */
[----:B------:R-:W-:Y:S01]  /*2780*/  BSSY B1, `(.L_x_47) ;  /* 0x000000a000017945 */ /* 0x000fe20003800000 */
[----:B------:R-:W-:Y:S02]  /*2790*/  ISETP.GT.AND P1, PT, R0, 0x10, P0 ;  /* 0x000000100000780c */ /* 0x000fe40000724270 */
        /* <DEDUP_REMOVED lines=8> */
.L_x_48:
[----:B------:R-:W-:Y:S05]  /*2820*/  BSYNC B1 ;  /* 0x0000000000017941 */ /* 0x000fea0003800000 */
.L_x_47:
        /* <DEDUP_REMOVED lines=12> */
.L_x_50:
[----:B------:R-:W-:Y:S05]  /*28f0*/  BSYNC B1 ;  /* 0x0000000000017941 */ /* 0x000fea0003800000 */
.L_x_49:
        /* <DEDUP_REMOVED lines=12> */
.L_x_52:
[----:B------:R-:W-:Y:S05]  /*29c0*/  BSYNC B1 ;  /* 0x0000000000017941 */ /* 0x000fea0003800000 */
.L_x_51:
        /* <DEDUP_REMOVED lines=12> */
.L_x_54:
[----:B------:R-:W-:Y:S05]  /*2a90*/  BSYNC B1 ;  /* 0x0000000000017941 */ /* 0x000fea0003800000 */
.L_x_53:
        /* <DEDUP_REMOVED lines=12> */
.L_x_56:
[----:B------:R-:W-:Y:S05]  /*2b60*/  BSYNC B1 ;  /* 0x0000000000017941 */ /* 0x000fea0003800000 */
.L_x_55:
[----:B-1---5:R-:W-:Y:S01]  /*2b70*/  HADD2.F32 R90, -RZ, R172.H0_H0 ;  /* 0x200000acff5a7230 */ /* 0x022fe20000004100 */
[----:B------:R-:W-:Y:S01]  /*2b80*/  ISETP.GT.AND P2, PT, R0, 0x19, P0 ;  /* 0x000000190000780c */ /* 0x000fe20000744270 */
[----:B------:R-:W-:Y:S03]  /*2b90*/  BSSY B1, `(.L_x_57) ;  /* 0x000000a000017945 */ /* 0x000fe60003800000 */
[----:B------:R-:W-:Y:S01]  /*2ba0*/  FMUL R91, R90, R155 ;  /* 0x0000009b5a5b7220 */ /* 0x000fe20000400000 */
[----:B------:R-:W-:-:S03]  /*2bb0*/  @P1 MOV R90, R168 ;  /* 0x000000a8005a1202 */ /* 0x000fc60000000f00 */
[----:B------:R-:W-:-:S05]  /*2bc0*/  FFMA R91, R102, R154, R91 ;  /* 0x0000009a665b7223 */ /* 0x000fca000000005b */
[----:B------:R-:W-:-:S04]  /*2bd0*/  F2FP.F16.F32.PACK_AB R91, RZ, R91 ;  /* 0x0000005bff5b723e */ /* 0x000fc800000000ff */
[----:B------:R-:W-:Y:S01]  /*2be0*/  PRMT R92, R91, 0x7610, R92 ;  /* 0x000076105b5c7816 */ /* 0x000fe2000000005c */
[----:B------:R-:W-:-:S05]  /*2bf0*/  @P1 IMAD.MOV.U32 R91, RZ, RZ, R169 ;  /* 0x000000ffff5b1224 */ /* 0x000fca00078e00a9 */
[----:B------:R1:W-:Y:S01]  /*2c00*/  @P1 STG.E.U16 desc[UR36][R90.64+0x30], R92 ;  /* 0x0000305c5a001986 */ /* 0x0003e2000c101524 */
[----:B------:R-:W-:Y:S05]  /*2c10*/  @!P2 BRA `(.L_x_58) ;  /* 0x000000000004a947 */ /* 0x000fea0003800000 */
[----:B------:R0:W5:Y:S02]  /*2c20*/  LDG.E.LTC128B.U16 R172, desc[UR36][R88.64+0x32] ;  /* 0x0000322458ac7981 */ /* 0x000164000c1e1520 */
.L_x_58:
[----:B------:R-:W-:Y:S05]  /*2c30*/  BSYNC B1 ;  /* 0x0000000000017941 */ /* 0x000fea0003800000 */
.L_x_57:
        /* <DEDUP_REMOVED lines=12> */
.L_x_60:
[----:B------:R-:W-:Y:S05]  /*2d00*/  BSYNC B1 ;  /* 0x0000000000017941 */ /* 0x000fea0003800000 */
.L_x_59:
        /* <DEDUP_REMOVED lines=12> */
.L_x_62:
[----:B------:R-:W-:Y:S05]  /*2dd0*/  BSYNC B1 ;  /* 0x0000000000017941 */ /* 0x000fea0003800000 */
.L_x_61:
        /* <DEDUP_REMOVED lines=12> */
.L_x_64:
[----:B------:R-:W-:Y:S05]  /*2ea0*/  BSYNC B1 ;  /* 0x0000000000017941 */ /* 0x000fea0003800000 */
.L_x_63:
[----:B-1---5:R-:W-:Y:S01]  /*2eb0*/  HADD2.F32 R90, -RZ, R172.H0_H0 ;  /* 0x200000acff5a7230 */ /* 0x022fe20000004100 */
[----:B------:R-:W-:Y:S01]  /*2ec0*/  ISETP.GT.AND P2, PT, R0, 0x21, P0 ;  /* 0x000000210000780c */ /* 0x000fe20000744270 */
[----:B------:R-:W-:Y:S03]  /*2ed0*/  BSSY B1, `(.L_x_65) ;  /* 0x000000a000017945 */ /* 0x000fe60003800000 */
[----:B------:R-:W-:Y:S01]  /*2ee0*/  FMUL R91, R90, R155 ;  /* 0x0000009b5a5b7220 */ /* 0x000fe20000400000 */
[----:B------:R-:W-:-:S03]  /*2ef0*/  @P1 IMAD.MOV.U32 R90, RZ, RZ, R168 ;  /* 0x000000ffff5a1224 */ /* 0x000fc600078e00a8 */
[----:B------:R-:W-:-:S05]  /*2f00*/  FFMA R91, R106, R154, R91 ;  /* 0x0000009a6a5b7223 */ /* 0x000fca000000005b */
[----:B------:R-:W-:-:S04]  /*2f10*/  F2FP.F16.F32.PACK_AB R91, RZ, R91 ;  /* 0x0000005bff5b723e */ /* 0x000fc800000000ff */
[----:B------:R-:W-:Y:S02]  /*2f20*/  PRMT R92, R91, 0x7610, R92 ;  /* 0x000076105b5c7816 */ /* 0x000fe4000000005c */
[----:B------:R-:W-:-:S05]  /*2f30*/  @P1 MOV R91, R169 ;  /* 0x000000a9005b1202 */ /* 0x000fca0000000f00 */
[----:B------:R1:W-:Y:S01]  /*2f40*/  @P1 STG.E.U16 desc[UR36][R90.64+0x40], R92 ;  /* 0x0000405c5a001986 */ /* 0x0003e2000c101524 */
[----:B------:R-:W-:Y:S05]  /*2f50*/  @!P2 BRA `(.L_x_66) ;  /* 0x000000000004a947 */ /* 0x000fea0003800000 */
[----:B------:R0:W5:Y:S02]  /*2f60*/  LDG.E.LTC128B.U16 R172, desc[UR36][R88.64+0x42] ;  /* 0x0000422458ac7981 */ /* 0x000164000c1e1520 */
.L_x_66:
[----:B------:R-:W-:Y:S05]  /*2f70*/  BSYNC B1 ;  /* 0x0000000000017941 */ /* 0x000fea0003800000 */
.L_x_65:
        /* <DEDUP_REMOVED lines=12> */
.L_x_68:
[----:B------:R-:W-:Y:S05]  /*3040*/  BSYNC B1 ;  /* 0x0000000000017941 */ /* 0x000fea0003800000 */
.L_x_67:
        /* <DEDUP_REMOVED lines=12> */
.L_x_70:
[----:B------:R-:W-:Y:S05]  /*3110*/  BSYNC B1 ;  /* 0x0000000000017941 */ /* 0x000fea0003800000 */
.L_x_69:
        /* <DEDUP_REMOVED lines=12> */
.L_x_72:
[----:B------:R-:W-:Y:S05]  /*31e0*/  BSYNC B1 ;  /* 0x0000000000017941 */ /* 0x000fea0003800000 */
.L_x_71:
        /* <DEDUP_REMOVED lines=12> */
.L_x_74:
[----:B------:R-:W-:Y:S05]  /*32b0*/  BSYNC B1 ;  /* 0x0000000000017941 */ /* 0x000fea0003800000 */
.L_x_73:
        /* <DEDUP_REMOVED lines=12> */
.L_x_76:
[----:B------:R-:W-:Y:S05]  /*3380*/  BSYNC B1 ;  /* 0x0000000000017941 */ /* 0x000fea0003800000 */
.L_x_75:
        /* <DEDUP_REMOVED lines=12> */
.L_x_78:
[----:B------:R-:W-:Y:S05]  /*3450*/  BSYNC B1 ;  /* 0x0000000000017941 */ /* 0x000fea0003800000 */
.L_x_77:
        /* <DEDUP_REMOVED lines=12> */
.L_x_80:
[----:B------:R-:W-:Y:S05]  /*3520*/  BSYNC B1 ;  /* 0x0000000000017941 */ /* 0x000fea0003800000 */
.L_x_79:
        /* <DEDUP_REMOVED lines=12> */
.L_x_82:
[----:B------:R-:W-:Y:S05]  /*35f0*/  BSYNC B1 ;  /* 0x0000000000017941 */ /* 0x000fea0003800000 */
.L_x_81:
        /* <DEDUP_REMOVED lines=12> */
.L_x_84:
[----:B------:R-:W-:Y:S05]  /*36c0*/  BSYNC B1 ;  /* 0x0000000000017941 */ /* 0x000fea0003800000 */
.L_x_83:
        /* <DEDUP_REMOVED lines=12> */
.L_x_86:
[----:B------:R-:W-:Y:S05]  /*3790*/  BSYNC B1 ;  /* 0x0000000000017941 */ /* 0x000fea0003800000 */
.L_x_85:
        /* <DEDUP_REMOVED lines=12> */
.L_x_88:
[----:B------:R-:W-:Y:S05]  /*3860*/  BSYNC B1 ;  /* 0x0000000000017941 */ /* 0x000fea0003800000 */
.L_x_87:
        /* <DEDUP_REMOVED lines=12> */
.L_x_90:
[----:B------:R-:W-:Y:S05]  /*3930*/  BSYNC B1 ;  /* 0x0000000000017941 */ /* 0x000fea0003800000 */
.L_x_89:
        /* <DEDUP_REMOVED lines=12> */
.L_x_92:
[----:B------:R-:W-:Y:S05]  /*3a00*/  BSYNC B1 ;  /* 0x0000000000017941 */ /* 0x000fea0003800000 */
.L_x_91:
        /* <DEDUP_REMOVED lines=12> */
.L_x_94:
[----:B------:R-:W-:Y:S05]  /*3ad0*/  BSYNC B1 ;  /* 0x0000000000017941 */ /* 0x000fea0003800000 */
.L_x_93:
        /* <DEDUP_REMOVED lines=12> */
.L_x_96:
[----:B------:R-:W-:Y:S05]  /*3ba0*/  BSYNC B1 ;  /* 0x0000000000017941 */ /* 0x000fea0003800000 */
.L_x_95:
        /* <DEDUP_REMOVED lines=12> */
.L_x_98:
[----:B------:R-:W-:Y:S05]  /*3c70*/  BSYNC B1 ;  /* 0x0000000000017941 */ /* 0x000fea0003800000 */
.L_x_97:
        /* <DEDUP_REMOVED lines=12> */
.L_x_100:
[----:B------:R-:W-:Y:S05]  /*3d40*/  BSYNC B1 ;  /* 0x0000000000017941 */ /* 0x000fea0003800000 */
.L_x_99:
        /* <DEDUP_REMOVED lines=12> */
.L_x_102:
[----:B------:R-:W-:Y:S05]  /*3e10*/  BSYNC B1 ;  /* 0x0000000000017941 */ /* 0x000fea0003800000 */
.L_x_101:
        /* <DEDUP_REMOVED lines=12> */
.L_x_104:
[----:B------:R-:W-:Y:S05]  /*3ee0*/  BSYNC B1 ;  /* 0x0000000000017941 */ /* 0x000fea0003800000 */
.L_x_103:
        /* <DEDUP_REMOVED lines=12> */
.L_x_106:
[----:B------:R-:W-:Y:S05]  /*3fb0*/  BSYNC B1 ;  /* 0x0000000000017941 */ /* 0x000fea0003800000 */
.L_x_105:
        /* <DEDUP_REMOVED lines=12> */
.L_x_108:
[----:B------:R-:W-:Y:S05]  /*4080*/  BSYNC B1 ;  /* 0x0000000000017941 */ /* 0x000fea0003800000 */
.L_x_107:
        /* <DEDUP_REMOVED lines=12> */
.L_x_110:
[----:B------:R-:W-:Y:S05]  /*4150*/  BSYNC B1 ;  /* 0x0000000000017941 */ /* 0x000fea0003800000 */
.L_x_109:
        /* <DEDUP_REMOVED lines=12> */
.L_x_112:
[----:B------:R-:W-:Y:S05]  /*4220*/  BSYNC B1 ;  /* 0x0000000000017941 */ /* 0x000fea0003800000 */
.L_x_111:
        /* <DEDUP_REMOVED lines=12> */
.L_x_114:
[----:B------:R-:W-:Y:S05]  /*42f0*/  BSYNC B1 ;  /* 0x0000000000017941 */ /* 0x000fea0003800000 */
.L_x_113:
        /* <DEDUP_REMOVED lines=12> */
.L_x_116:
[----:B------:R-:W-:Y:S05]  /*43c0*/  BSYNC B1 ;  /* 0x0000000000017941 */ /* 0x000fea0003800000 */
.L_x_115:
        /* <DEDUP_REMOVED lines=12> */
.L_x_118:
[----:B------:R-:W-:Y:S05]  /*4490*/  BSYNC B1 ;  /* 0x0000000000017941 */ /* 0x000fea0003800000 */
.L_x_117:
        /* <DEDUP_REMOVED lines=12> */
.L_x_120:
[----:B------:R-:W-:Y:S05]  /*4560*/  BSYNC B1 ;  /* 0x0000000000017941 */ /* 0x000fea0003800000 */
.L_x_119:
        /* <DEDUP_REMOVED lines=12> */
.L_x_122:
[----:B------:R-:W-:Y:S05]  /*4630*/  BSYNC B1 ;  /* 0x0000000000017941 */ /* 0x000fea0003800000 */
.L_x_121:
        /* <DEDUP_REMOVED lines=12> */
.L_x_124:
[----:B------:R-:W-:Y:S05]  /*4700*/  BSYNC B1 ;  /* 0x0000000000017941 */ /* 0x000fea0003800000 */
.L_x_123:
        /* <DEDUP_REMOVED lines=12> */
.L_x_126:
[----:B------:R-:W-:Y:S05]  /*47d0*/  BSYNC B1 ;  /* 0x0000000000017941 */ /* 0x000fea0003800000 */
.L_x_125:
        /* <DEDUP_REMOVED lines=12> */
.L_x_128:
[----:B------:R-:W-:Y:S05]  /*48a0*/  BSYNC B1 ;  /* 0x0000000000017941 */ /* 0x000fea0003800000 */
.L_x_127:
        /* <DEDUP_REMOVED lines=12> */
.L_x_130:
[----:B------:R-:W-:Y:S05]  /*4970*/  BSYNC B1 ;  /* 0x0000000000017941 */ /* 0x000fea0003800000 */
.L_x_129:
        /* <DEDUP_REMOVED lines=12> */
.L_x_132:
[----:B------:R-:W-:Y:S05]  /*4a40*/  BSYNC B1 ;  /* 0x0000000000017941 */ /* 0x000fea0003800000 */
.L_x_131:
        /* <DEDUP_REMOVED lines=12> */
.L_x_134:
[----:B------:R-:W-:Y:S05]  /*4b10*/  BSYNC B1 ;  /* 0x0000000000017941 */ /* 0x000fea0003800000 */
.L_x_133:
        /* <DEDUP_REMOVED lines=12> */
.L_x_136:
[----:B------:R-:W-:Y:S05]  /*4be0*/  BSYNC B1 ;  /* 0x0000000000017941 */ /* 0x000fea0003800000 */
.L_x_135:
        /* <DEDUP_REMOVED lines=12> */
.L_x_138:
[----:B------:R-:W-:Y:S05]  /*4cb0*/  BSYNC B1 ;  /* 0x0000000000017941 */ /* 0x000fea0003800000 */
.L_x_137:
        /* <DEDUP_REMOVED lines=12> */
.L_x_140:
[----:B------:R-:W-:Y:S05]  /*4d80*/  BSYNC B1 ;  /* 0x0000000000017941 */ /* 0x000fea0003800000 */
.L_x_139:
        /* <DEDUP_REMOVED lines=12> */
.L_x_142:
[----:B------:R-:W-:Y:S05]  /*4e50*/  BSYNC B1 ;  /* 0x0000000000017941 */ /* 0x000fea0003800000 */
.L_x_141:
        /* <DEDUP_REMOVED lines=12> */
.L_x_144:
[----:B------:R-:W-:Y:S05]  /*4f20*/  BSYNC B1 ;  /* 0x0000000000017941 */ /* 0x000fea0003800000 */
.L_x_143:
        /* <DEDUP_REMOVED lines=12> */
.L_x_146:
[----:B------:R-:W-:Y:S05]  /*4ff0*/  BSYNC B1 ;  /* 0x0000000000017941 */ /* 0x000fea0003800000 */
.L_x_145:
        /* <DEDUP_REMOVED lines=12> */
.L_x_148:
[----:B------:R-:W-:Y:S05]  /*50c0*/  BSYNC B1 ;  /* 0x0000000000017941 */ /* 0x000fea0003800000 */
.L_x_147:
        /* <DEDUP_REMOVED lines=12> */
.L_x_150:
[----:B------:R-:W-:Y:S05]  /*5190*/  BSYNC B1 ;  /* 0x0000000000017941 */ /* 0x000fea0003800000 */
.L_x_149:
        /* <DEDUP_REMOVED lines=12> */
.L_x_152:
[----:B------:R-:W-:Y:S05]  /*5260*/  BSYNC B1 ;  /* 0x0000000000017941 */ /* 0x000fea0003800000 */
.L_x_151:
[----:B-----5:R-:W-:Y:S01]  /*5270*/  HADD2.F32 R8, -RZ, R172.H0_H0 ;  /* 0x200000acff087230 */ /* 0x020fe20000004100 */
[----:B------:R-:W-:Y:S01]  /*5280*/  ISETP.GT.AND P1, PT, R0, 0x79, P0 ;  /* 0x000000790000780c */ /* 0x000fe20000724270 */
[----:B------:R-:W-:Y:S01]  /*5290*/  BSSY B1, `(.L_x_153) ;  /* 0x000000c000017945 */ /* 0x000fe20003800000 */
[----:B------:R-:W-:Y:S02]  /*52a0*/  IADD3 R153, P0, R153, 0x80, RZ ;  /* 0x0000008099997810 */ /* 0x000fe40007f1e0ff */
[----:B-1----:R-:W-:Y:S01]  /*52b0*/  FMUL R91, R8, R155 ;  /* 0x0000009b085b7220 */ /* 0x002fe20000400000 */
[----:B------:R-:W-:-:S03]  /*52c0*/  @P2 IMAD.MOV.U32 R8, RZ, RZ, R168 ;  /* 0x000000ffff082224 */ /* 0x000fc600078e00a8 */
[----:B------:R-:W-:-:S05]  /*52d0*/  FFMA R91, R150, R154, R91 ;  /* 0x0000009a965b7223 */ /* 0x000fca000000005b */
[----:B------:R-:W-:-:S04]  /*52e0*/  F2FP.F16.F32.PACK_AB R91, RZ, R91 ;  /* 0x0000005bff5b723e */ /* 0x000fc800000000ff */
[----:B------:R-:W-:Y:S01]  /*52f0*/  PRMT R90, R91, 0x7610, R90 ;  /* 0x000076105b5a7816 */ /* 0x000fe2000000005a */
[----:B------:R-:W-:Y:S02]  /*5300*/  IMAD.X R91, RZ, RZ, R9, P0 ;  /* 0x000000ffff5b7224 */ /* 0x000fe400000e0609 */
[----:B------:R-:W-:-:S05]  /*5310*/  @P2 IMAD.MOV.U32 R9, RZ, RZ, R169 ;  /* 0x000000ffff092224 */ /* 0x000fca00078e00a9 */
[----:B------:R1:W-:Y:S01]  /*5320*/  @P2 STG.E.U16 desc[UR36][R8.64+0xf0], R90 ;  /* 0x0000f05a08002986 */ /* 0x0003e2000c101524 */
[----:B------:R-:W-:Y:S05]  /*5330*/  @!P1 BRA `(.L_x_154) ;  /* 0x0000000000049947 */ /* 0x000fea0003800000 */
[----:B------:R0:W5:Y:S02]  /*5340*/  LDG.E.LTC128B.U16 R172, desc[UR36][R88.64+0xf2] ;  /* 0x0000f22458ac7981 */ /* 0x000164000c1e1520 */
.L_x_154:
[----:B------:R-:W-:Y:S05]  /*5350*/  BSYNC B1 ;  /* 0x0000000000017941 */ /* 0x000fea0003800000 */
.L_x_153:
[----:B-1---5:R-:W-:Y:S01]  /*5360*/  HADD2.F32 R8, -RZ, R172.H0_H0 ;  /* 0x200000acff087230 */ /* 0x022fe20000004100 */
[----:B------:R-:W-:Y:S01]  /*5370*/  ISETP.GT.AND P0, PT, R3, 0x80, PT ;  /* 0x000000800300780c */ /* 0x000fe20003f04270 */
[----:B------:R-:W-:-:S03]  /*5380*/  IMAD R90, R91, R14, RZ ;  /* 0x0000000e5b5a7224 */ /* 0x000fc600078e02ff */
[----:B0-2---:R-:W-:Y:S01]  /*5390*/  FMUL R88, R8, R155 ;  /* 0x0000009b08587220 */ /* 0x005fe20000400000 */
[C---:B------:R-:W-:Y:S01]  /*53a0*/  IMAD R97, R153.reuse, R15, R90 ;  /* 0x0000000f99617224 */ /* 0x040fe200078e025a */
[----:B------:R-:W-:Y:S01]  /*53b0*/  ISETP.GT.AND P3, PT, R0, RZ, P0 ;  /* 0x000000ff0000720c */ /* 0x000fe20000764270 */
[----:B------:R-:W-:-:S04]  /*53c0*/  IMAD.WIDE.U32 R8, R153, R14, R156 ;  /* 0x0000000e99087225 */ /* 0x000fc800078e009c */
[----:B------:R-:W-:Y:S01]  /*53d0*/  FFMA R151, R151, R154, R88 ;  /* 0x0000009a97977223 */ /* 0x000fe20000000058 */
[----:B------:R-:W-:Y:S01]  /*53e0*/  IMAD.IADD R9, R9, 0x1, R97 ;  /* 0x0000000109097824 */ /* 0x000fe200078e0261 */
[----:B------:R-:W-:-:S03]  /*53f0*/  LEA R88, P2, R8, R10, 0x1 ;  /* 0x0000000a08587211 */ /* 0x000fc600078408ff */
[----:B------:R-:W-:Y:S02]  /*5400*/  F2FP.F16.F32.PACK_AB R151, RZ, R151 ;  /* 0x00000097ff97723e */ /* 0x000fe400000000ff */
[----:B------:R-:W-:-:S03]  /*5410*/  LEA.HI.X R89, R8, R11, R9, 0x1, P2 ;  /* 0x0000000b08597211 */ /* 0x000fc600010f0c09 */
[----:B------:R0:W-:Y:S04]  /*5420*/  @P1 STG.E.U16 desc[UR36][R168.64+0xf2], R151 ;  /* 0x0000f297a8001986 */ /* 0x0001e8000c101524 */
[----:B------:R-:W2:Y:S01]  /*5430*/  @P3 LDG.E.LTC128B.U16 R172, desc[UR36][R88.64] ;  /* 0x0000002458ac3981 */ /* 0x000ea2000c1e1520 */
[----:B------:R-:W-:Y:S01]  /*5440*/  IMAD.WIDE.U32 R8, R153, R14, R6 ;  /* 0x0000000e99087225 */ /* 0x000fe200078e0006 */
[C---:B------:R-:W-:Y:S01]  /*5450*/  SHF.L.U32 R93, R4.reuse, 0x8, RZ ;  /* 0x00000008045d7819 */ /* 0x040fe200000006ff */
[----:B------:R-:W-:Y:S01]  /*5460*/  BSSY B1, `(.L_x_155) ;  /* 0x0000011000017945 */ /* 0x000fe20003800000 */
[----:B------:R-:W-:Y:S01]  /*5470*/  SHF.L.U64.HI R95, R4, 0x8, R5 ;  /* 0x00000008045f7819 */ /* 0x000fe20000010205 */
[----:B------:R-:W-:Y:S01]  /*5480*/  IMAD.IADD R9, R97, 0x1, R9 ;  /* 0x0000000161097824 */ /* 0x000fe200078e0209 */
[----:B------:R-:W-:Y:S01]  /*5490*/  ISETP.GT.AND P2, PT, R0, 0x1, P0 ;  /* 0x000000010000780c */ /* 0x000fe20000744270 */
[----:B--2---:R-:W-:-:S05]  /*54a0*/  HADD2.F32 R90, -RZ, R172.H0_H0 ;  /* 0x200000acff5a7230 */ /* 0x004fca0000004100 */
[----:B------:R-:W-:Y:S01]  /*54b0*/  FMUL R15, R90, R155 ;  /* 0x0000009b5a0f7220 */ /* 0x000fe20000400000 */
[----:B------:R-:W-:Y:S01]  /*54c0*/  IMAD.WIDE.U32 R90, R23, R12, R8 ;  /* 0x0000000c175a7225 */ /* 0x000fe200078e0008 */
[----:B------:R-:W-:-:S03]  /*54d0*/  IADD3 R8, P1, R93, R158, RZ ;  /* 0x0000009e5d087210 */ /* 0x000fc60007f3e0ff */
[----:B------:R-:W-:Y:S01]  /*54e0*/  FFMA R15, R24, R154, R15 ;  /* 0x0000009a180f7223 */ /* 0x000fe2000000000f */
[----:B------:R-:W-:Y:S01]  /*54f0*/  IMAD.IADD R5, R13, 0x1, R91 ;  /* 0x000000010d057824 */ /* 0x000fe200078e025b */
[C---:B------:R-:W-:Y:S01]  /*5500*/  LEA R4, P4, R90.reuse, R10, 0x1 ;  /* 0x0000000a5a047211 */ /* 0x040fe200078808ff */
[----:B------:R-:W-:Y:S02]  /*5510*/  IMAD.X R9, R95, 0x1, R159, P1 ;  /* 0x000000015f097824 */ /* 0x000fe400008e069f */
[----:B------:R-:W-:Y:S02]  /*5520*/  F2FP.F16.F32.PACK_AB R15, RZ, R15 ;  /* 0x0000000fff0f723e */ /* 0x000fe400000000ff */
[----:B------:R-:W-:-:S03]  /*5530*/  LEA.HI.X R5, R90, R11, R5, 0x1, P4 ;  /* 0x0000000b5a057211 */ /* 0x000fc600020f0c05 */
[----:B------:R0:W-:Y:S01]  /*5540*/  @P3 STG.E.U16 desc[UR36][R8.64], R15 ;  /* 0x0000000f08003986 */ /* 0x0001e2000c101524 */
[----:B------:R-:W-:Y:S05]  /*5550*/  @!P2 BRA `(.L_x_156) ;  /* 0x000000000004a947 */ /* 0x000fea0003800000 */
[----:B------:R1:W5:Y:S02]  /*5560*/  LDG.E.LTC128B.U16 R172, desc[UR36][R4.64+0x2] ;  /* 0x0000022404ac7981 */ /* 0x000364000c1e1520 */
.L_x_156:
[----:B------:R-:W-:Y:S05]  /*5570*/  BSYNC B1 ;  /* 0x0000000000017941 */ /* 0x000fea0003800000 */
.L_x_155:
[----:B-----5:R-:W-:Y:S01]  /*5580*/  HADD2.F32 R24, -RZ, R172.H0_H0 ;  /* 0x200000acff187230 */ /* 0x020fe20000004100 */
[----:B------:R-:W-:Y:S01]  /*5590*/  ISETP.GT.AND P1, PT, R3, 0x88, PT ;  /* 0x000000880300780c */ /* 0x000fe20003f24270 */
[----:B0-----:R-:W-:Y:S01]  /*55a0*/  IMAD.WIDE.U32 R14, R153, R14, R162 ;  /* 0x0000000e990e7225 */ /* 0x001fe200078e00a2 */
[----:B------:R-:W-:Y:S03]  /*55b0*/  BSSY B1, `(.L_x_157) ;  /* 0x000000e000017945 */ /* 0x000fe60003800000 */
[----:B------:R-:W-:Y:S01]  /*55c0*/  FMUL R24, R24, R155 ;  /* 0x0000009b18187220 */ /* 0x000fe20000400000 */
[----:B------:R-:W-:Y:S01]  /*55d0*/  ISETP.GT.AND P3, PT, R0, RZ, P1 ;  /* 0x000000ff0000720c */ /* 0x000fe20000f64270 */
[----:B------:R-:W-:Y:S01]  /*55e0*/  IMAD.IADD R97, R97, 0x1, R15 ;  /* 0x0000000161617824 */ /* 0x000fe200078e020f */
[----:B------:R-:W-:Y:S01]  /*55f0*/  IADD3 R21, P5, R20, R14, RZ ;  /* 0x0000000e14157210 */ /* 0x000fe20007fbe0ff */
[----:B------:R-:W-:Y:S01]  /*5600*/  FFMA R24, R25, R154, R24 ;  /* 0x0000009a19187223 */ /* 0x000fe20000000018 */
[----:B------:R-:W-:-:S03]  /*5610*/  IADD3 R20, P4, R6, R14, RZ ;  /* 0x0000000e06147210 */ /* 0x000fc60007f9e0ff */
[----:B------:R-:W-:Y:S01]  /*5620*/  IMAD.X R156, R97, 0x1, R157, P5 ;  /* 0x00000001619c7824 */ /* 0x000fe200028e069d */
[----:B------:R-:W-:Y:S02]  /*5630*/  F2FP.F16.F32.PACK_AB R24, RZ, R24 ;  /* 0x00000018ff18723e */ /* 0x000fe400000000ff */
[----:B------:R-:W-:-:S03]  /*5640*/  LEA R14, P5, R21, R10, 0x1 ;  /* 0x0000000a150e7211 */ /* 0x000fc600078a08ff */
[----:B------:R0:W-:Y:S01]  /*5650*/  @P2 STG.E.U16 desc[UR36][R8.64+0x2], R24 ;  /* 0x0000021808002986 */ /* 0x0001e2000c101524 */
[----:B------:R-:W-:Y:S01]  /*5660*/  LEA.HI.X R15, R21, R11, R156, 0x1, P5 ;  /* 0x0000000b150f7211 */ /* 0x000fe200028f0c9c */
[----:B------:R-:W-:Y:S08]  /*5670*/  @!P3 BRA `(.L_x_158) ;  /* 0x000000000004b947 */ /* 0x000ff00003800000 */
[----:B------:R2:W5:Y:S02]  /*5680*/  LDG.E.LTC128B.U16 R172, desc[UR36][R14.64] ;  /* 0x000000240eac7981 */ /* 0x000564000c1e1520 */
.L_x_158:
[----:B------:R-:W-:Y:S05]  /*5690*/  BSYNC B1 ;  /* 0x0000000000017941 */ /* 0x000fea0003800000 */
.L_x_157:
[----:B-----5:R-:W-:Y:S01]  /*56a0*/  HADD2.F32 R6, -RZ, R172.H0_H0 ;  /* 0x200000acff067230 */ /* 0x020fe20000004100 */
[----:B------:R-:W-:Y:S01]  /*56b0*/  ISETP.GT.AND P2, PT, R0, 0x1, P1 ;  /* 0x000000010000780c */ /* 0x000fe20000f44270 */
[----:B------:R-:W-:Y:S01]  /*56c0*/  IMAD.X R21, R7, 0x1, R97, P4 ;  /* 0x0000000107157824 */ /* 0x000fe200020e0661 */
[----:B------:R-:W-:Y:S02]  /*56d0*/  BSSY B1, `(.L_x_159) ;  /* 0x000000d000017945 */ /* 0x000fe40003800000 */
[----:B------:R-:W-:Y:S01]  /*56e0*/  FMUL R3, R6, R155 ;  /* 0x0000009b06037220 */ /* 0x000fe20000400000 */
[----:B------:R-:W-:Y:S01]  /*56f0*/  IADD3 R6, P4, R8, R165, RZ ;  /* 0x000000a508067210 */ /* 0x000fe20007f9e0ff */
[----:B--2---:R-:W-:-:S04]  /*5700*/  IMAD.WIDE.U32 R14, R23, R12, R20 ;  /* 0x0000000c170e7225 */ /* 0x004fc800078e0014 */
[----:B------:R-:W-:Y:S01]  /*5710*/  FFMA R3, R26, R154, R3 ;  /* 0x0000009a1a037223 */ /* 0x000fe20000000003 */
[----:B------:R-:W-:Y:S01]  /*5720*/  IMAD.X R7, R9, 0x1, R167, P4 ;  /* 0x0000000109077824 */ /* 0x000fe200020e06a7 */
[----:B------:R-:W-:Y:S01]  /*5730*/  LEA R10, P5, R14, R10, 0x1 ;  /* 0x0000000a0e0a7211 */ /* 0x000fe200078a08ff */
[----:B------:R-:W-:Y:S02]  /*5740*/  IMAD.IADD R13, R13, 0x1, R15 ;  /* 0x000000010d0d7824 */ /* 0x000fe400078e020f */
[----:B------:R-:W-:-:S03]  /*5750*/  F2FP.F16.F32.PACK_AB R3, RZ, R3 ;  /* 0x00000003ff03723e */ /* 0x000fc600000000ff */
[----:B------:R-:W-:Y:S02]  /*5760*/  LEA.HI.X R11, R14, R11, R13, 0x1, P5 ;  /* 0x0000000b0e0b7211 */ /* 0x000fe400028f0c0d */
[----:B------:R2:W-:Y:S01]  /*5770*/  @P3 STG.E.U16 desc[UR36][R6.64], R3 ;  /* 0x0000000306003986 */ /* 0x0005e2000c101524 */
[----:B------:R-:W-:Y:S05]  /*5780*/  @!P2 BRA `(.L_x_160) ;  /* 0x000000000004a947 */ /* 0x000fea0003800000 */
[----:B------:R0:W5:Y:S02]  /*5790*/  LDG.E.LTC128B.U16 R172, desc[UR36][R10.64+0x2] ;  /* 0x000002240aac7981 */ /* 0x000164000c1e1520 */
.L_x_160:
[----:B------:R-:W-:Y:S05]  /*57a0*/  BSYNC B1 ;  /* 0x0000000000017941 */ /* 0x000fea0003800000 */
.L_x_159:
[----:B-----5:R-:W-:Y:S01]  /*57b0*/  HADD2.F32 R12, -RZ, R172.H0_H0 ;  /* 0x200000acff0c7230 */ /* 0x020fe20000004100 */
[----:B------:R-:W-:Y:S01]  /*57c0*/  ISETP.GT.AND P3, PT, R0, 0x8, P0 ;  /* 0x000000080000780c */ /* 0x000fe20000764270 */
[----:B------:R-:W-:Y:S03]  /*57d0*/  BSSY B1, `(.L_x_161) ;  /* 0x0000007000017945 */ /* 0x000fe60003800000 */
[----:B------:R-:W-:-:S04]  /*57e0*/  FMUL R12, R12, R155 ;  /* 0x0000009b0c0c7220 */ /* 0x000fc80000400000 */
[----:B------:R-:W-:-:S05]  /*57f0*/  FFMA R12, R27, R154, R12 ;  /* 0x0000009a1b0c7223 */ /* 0x000fca000000000c */
[----:B------:R-:W-:-:S05]  /*5800*/  F2FP.F16.F32.PACK_AB R12, RZ, R12 ;  /* 0x0000000cff0c723e */ /* 0x000fca00000000ff */
[----:B------:R0:W-:Y:S01]  /*5810*/  @P2 STG.E.U16 desc[UR36][R6.64+0x2], R12 ;  /* 0x0000020c06002986 */ /* 0x0001e2000c101524 */
[----:B------:R-:W-:Y:S05]  /*5820*/  @!P3 BRA `(.L_x_162) ;  /* 0x000000000004b947 */ /* 0x000fea0003800000 */
[----:B------:R0:W5:Y:S02]  /*5830*/  LDG.E.LTC128B.U16 R172, desc[UR36][R4.64+0x10] ;  /* 0x0000102404ac7981 */ /* 0x000164000c1e1520 */
.L_x_162:
[----:B------:R-:W-:Y:S05]  /*5840*/  BSYNC B1 ;  /* 0x0000000000017941 */ /* 0x000fea0003800000 */
.L_x_161:
[----:B0-2--5:R-:W-:Y:S01]  /*5850*/  HADD2.F32 R6, -RZ, R172.H0_H0 ;  /* 0x200000acff067230 */ /* 0x025fe20000004100 */
[----:B------:R-:W-:Y:S01]  /*5860*/  ISETP.GT.AND P2, PT, R0, 0x9, P0 ;  /* 0x000000090000780c */ /* 0x000fe20000744270 */
[----:B------:R-:W-:Y:S01]  /*5870*/  IMAD.MOV.U32 R7, RZ, RZ, R9 ;  /* 0x000000ffff077224 */ /* 0x000fe200078e0009 */
[----:B------:R-:W-:Y:S02]  /*5880*/  BSSY B1, `(.L_x_163) ;  /* 0x0000008000017945 */ /* 0x000fe40003800000 */
[----:B------:R-:W-:Y:S01]  /*5890*/  FMUL R3, R6, R155 ;  /* 0x0000009b06037220 */ /* 0x000fe20000400000 */
[----:B------:R-:W-:-:S03]  /*58a0*/  MOV R6, R8 ;  /* 0x0000000800067202 */ /* 0x000fc60000000f00 */
[----:B------:R-:W-:-:S05]  /*58b0*/  FFMA R3, R28, R154, R3 ;  /* 0x0000009a1c037223 */ /* 0x000fca0000000003 */
[----:B------:R-:W-:-:S05]  /*58c0*/  F2FP.F16.F32.PACK_AB R3, RZ, R3 ;  /* 0x00000003ff03723e */ /* 0x000fca00000000ff */
[----:B------:R0:W-:Y:S01]  /*58d0*/  @P3 STG.E.U16 desc[UR36][R6.64+0x10], R3 ;  /* 0x0000100306003986 */ /* 0x0001e2000c101524 */
[----:B------:R-:W-:Y:S05]  /*58e0*/  @!P2 BRA `(.L_x_164) ;  /* 0x000000000004a947 */ /* 0x000fea0003800000 */
[----:B------:R2:W5:Y:S02]  /*58f0*/  LDG.E.LTC128B.U16 R172, desc[UR36][R4.64+0x12] ;  /* 0x0000122404ac7981 */ /* 0x000564000c1e1520 */
.L_x_164:
[----:B------:R-:W-:Y:S05]  /*5900*/  BSYNC B1 ;  /* 0x0000000000017941 */ /* 0x000fea0003800000 */
.L_x_163:
        /* <DEDUP_REMOVED lines=9> */
.L_x_166:
[----:B------:R-:W-:Y:S05]  /*59a0*/  BSYNC B1 ;  /* 0x0000000000017941 */ /* 0x000fea0003800000 */
.L_x_165:
[----:B0----5:R-:W-:Y:S01]  /*59b0*/  HADD2.F32 R12, -RZ, R172.H0_H0 ;  /* 0x200000acff0c7230 */ /* 0x021fe20000004100 */
[----:B------:R-:W-:Y:S01]  /*59c0*/  IADD3 R8, P3, R165, R8, RZ ;  /* 0x00000008a5087210 */ /* 0x000fe20007f7e0ff */
[----:B------:R-:W-:Y:S01]  /*59d0*/  BSSY B1, `(.L_x_167) ;  /* 0x0000009000017945 */ /* 0x000fe20003800000 */
[----:B------:R-:W-:Y:S02]  /*59e0*/  ISETP.GT.AND P2, PT, R0, 0x9, P1 ;  /* 0x000000090000780c */ /* 0x000fe40000f44270 */
[----:B------:R-:W-:Y:S01]  /*59f0*/  FMUL R3, R12, R155 ;  /* 0x0000009b0c037220 */ /* 0x000fe20000400000 */
[----:B------:R-:W-:-:S03]  /*5a00*/  IMAD.X R9, R167, 0x1, R9, P3 ;  /* 0x00000001a7097824 */ /* 0x000fc600018e0609 */
[----:B------:R-:W-:-:S05]  /*5a10*/  FFMA R3, R30, R154, R3 ;  /* 0x0000009a1e037223 */ /* 0x000fca0000000003 */
[----:B------:R-:W-:-:S05]  /*5a20*/  F2FP.F16.F32.PACK_AB R3, RZ, R3 ;  /* 0x00000003ff03723e */ /* 0x000fca00000000ff */
[----:B------:R0:W-:Y:S01]  /*5a30*/  @P4 STG.E.U16 desc[UR36][R8.64+0x10], R3 ;  /* 0x0000100308004986 */ /* 0x0001e2000c101524 */
[----:B------:R-:W-:Y:S05]  /*5a40*/  @!P2 BRA `(.L_x_168) ;  /* 0x000000000004a947 */ /* 0x000fea0003800000 */
[----:B------:R0:W5:Y:S02]  /*5a50*/  LDG.E.LTC128B.U16 R172, desc[UR36][R10.64+0x12] ;  /* 0x000012240aac7981 */ /* 0x000164000c1e1520 */
.L_x_168:
[----:B------:R-:W-:Y:S05]  /*5a60*/  BSYNC B1 ;  /* 0x0000000000017941 */ /* 0x000fea0003800000 */
.L_x_167:
[----:B0----5:R-:W-:Y:S01]  /*5a70*/  HADD2.F32 R8, -RZ, R172.H0_H0 ;  /* 0x200000acff087230 */ /* 0x021fe20000004100 */
[----:B------:R-:W-:Y:S01]  /*5a80*/  ISETP.GT.AND P3, PT, R0, 0x10, P0 ;  /* 0x000000100000780c */ /* 0x000fe20000764270 */
[----:B------:R-:W-:Y:S03]  /*5a90*/  BSSY B1, `(.L_x_169) ;  /* 0x0000009000017945 */ /* 0x000fe60003800000 */
[----:B------:R-:W-:-:S04]  /*5aa0*/  FMUL R8, R8, R155 ;  /* 0x0000009b08087220 */ /* 0x000fc80000400000 */
[----:B------:R-:W-:Y:S01]  /*5ab0*/  FFMA R31, R31, R154, R8 ;  /* 0x0000009a1f1f7223 */ /* 0x000fe20000000008 */
[----:B------:R-:W-:-:S04]  /*5ac0*/  IADD3 R8, P4, P5, R165, R158, R93 ;  /* 0x0000009ea5087210 */ /* 0x000fc80007d9e05d */
[----:B------:R-:W-:Y:S02]  /*5ad0*/  F2FP.F16.F32.PACK_AB R31, RZ, R31 ;  /* 0x0000001fff1f723e */ /* 0x000fe400000000ff */
[----:B------:R-:W-:-:S05]  /*5ae0*/  IADD3.X R9, R167, R159, R95, P4, P5 ;  /* 0x0000009fa7097210 */ /* 0x000fca00027ea45f */
[----:B------:R0:W-:Y:S01]  /*5af0*/  @P2 STG.E.U16 desc[UR36][R8.64+0x12], R31 ;  /* 0x0000121f08002986 */ /* 0x0001e2000c101524 */
[----:B------:R-:W-:Y:S05]  /*5b00*/  @!P3 BRA `(.L_x_170) ;  /* 0x000000000004b947 */ /* 0x000fea0003800000 */
[----:B------:R0:W5:Y:S02]  /*5b10*/  LDG.E.LTC128B.U16 R172, desc[UR36][R4.64+0x20] ;  /* 0x0000202404ac7981 */ /* 0x000164000c1e1520 */
.L_x_170:
[----:B------:R-:W-:Y:S05]  /*5b20*/  BSYNC B1 ;  /* 0x0000000000017941 */ /* 0x000fea0003800000 */
.L_x_169:
        /* <DEDUP_REMOVED lines=9> */
.L_x_172:
[----:B------:R-:W-:Y:S05]  /*5bc0*/  BSYNC B1 ;  /* 0x0000000000017941 */ /* 0x000fea0003800000 */
.L_x_171:
        /* <DEDUP_REMOVED lines=9> */
.L_x_174:
[----:B------:R-:W-:Y:S05]  /*5c60*/  BSYNC B1 ;  /* 0x0000000000017941 */ /* 0x000fea0003800000 */
.L_x_173:
[----:B0----5:R-:W-:Y:S01]  /*5c70*/  HADD2.F32 R12, -RZ, R172.H0_H0 ;  /* 0x200000acff0c7230 */ /* 0x021fe20000004100 */
        /* <DEDUP_REMOVED lines=8> */
.L_x_176:
[----:B------:R-:W-:Y:S05]  /*5d00*/  BSYNC B1 ;  /* 0x0000000000017941 */ /* 0x000fea0003800000 */
.L_x_175:
        /* <DEDUP_REMOVED lines=9> */
.L_x_178:
[----:B------:R-:W-:Y:S05]  /*5da0*/  BSYNC B1 ;  /* 0x0000000000017941 */ /* 0x000fea0003800000 */
.L_x_177:
        /* <DEDUP_REMOVED lines=9> */
.L_x_180:
[----:B------:R-:W-:Y:S05]  /*5e40*/  BSYNC B1 ;  /* 0x0000000000017941 */ /* 0x000fea0003800000 */
.L_x_179:
        /* <DEDUP_REMOVED lines=9> */
.L_x_182:
[----:B------:R-:W-:Y:S05]  /*5ee0*/  BSYNC B1 ;  /* 0x0000000000017941 */ /* 0x000fea0003800000 */
.L_x_181:
        /* <DEDUP_REMOVED lines=9> */
.L_x_184:
[----:B------:R-:W-:Y:S05]  /*5f80*/  BSYNC B1 ;  /* 0x0000000000017941 */ /* 0x000fea0003800000 */
.L_x_183:
        /* <DEDUP_REMOVED lines=9> */
.L_x_186:
[----:B------:R-:W-:Y:S05]  /*6020*/  BSYNC B1 ;  /* 0x0000000000017941 */ /* 0x000fea0003800000 */
.L_x_185:
        /* <DEDUP_REMOVED lines=9> */
.L_x_188:
[----:B------:R-:W-:Y:S05]  /*60c0*/  BSYNC B1 ;  /* 0x0000000000017941 */ /* 0x000fea0003800000 */
.L_x_187:
        /* <DEDUP_REMOVED lines=9> */
.L_x_190:
[----:B------:R-:W-:Y:S05]  /*6160*/  BSYNC B1 ;  /* 0x0000000000017941 */ /* 0x000fea0003800000 */
.L_x_189:
        /* <DEDUP_REMOVED lines=9> */
.L_x_192:
[----:B------:R-:W-:Y:S05]  /*6200*/  BSYNC B1 ;  /* 0x0000000000017941 */ /* 0x000fea0003800000 */
.L_x_191:
        /* <DEDUP_REMOVED lines=9> */
.L_x_194:
[----:B------:R-:W-:Y:S05]  /*62a0*/  BSYNC B1 ;  /* 0x0000000000017941 */ /* 0x000fea0003800000 */
.L_x_193:
        /* <DEDUP_REMOVED lines=9> */
.L_x_196:
[----:B------:R-:W-:Y:S05]  /*6340*/  BSYNC B1 ;  /* 0x0000000000017941 */ /* 0x000fea0003800000 */
.L_x_195:
        /* <DEDUP_REMOVED lines=9> */
.L_x_198:
[----:B------:R-:W-:Y:S05]  /*63e0*/  BSYNC B1 ;  /* 0x0000000000017941 */ /* 0x000fea0003800000 */
.L_x_197:
        /* <DEDUP_REMOVED lines=9> */
.L_x_200:
[----:B------:R-:W-:Y:S05]  /*6480*/  BSYNC B1 ;  /* 0x0000000000017941 */ /* 0x000fea0003800000 */
.L_x_199:
        /* <DEDUP_REMOVED lines=9> */
.L_x_202:
[----:B------:R-:W-:Y:S05]  /*6520*/  BSYNC B1 ;  /* 0x0000000000017941 */ /* 0x000fea0003800000 */
.L_x_201:
        /* <DEDUP_REMOVED lines=9> */
.L_x_204:
[----:B------:R-:W-:Y:S05]  /*65c0*/  BSYNC B1 ;  /* 0x0000000000017941 */ /* 0x000fea0003800000 */
.L_x_203:
        /* <DEDUP_REMOVED lines=9> */
.L_x_206:
[----:B------:R-:W-:Y:S05]  /*6660*/  BSYNC B1 ;  /* 0x0000000000017941 */ /* 0x000fea0003800000 */
.L_x_205:
        /* <DEDUP_REMOVED lines=9> */
.L_x_208:
[----:B------:R-:W-:Y:S05]  /*6700*/  BSYNC B1 ;  /* 0x0000000000017941 */ /* 0x000fea0003800000 */
.L_x_207:
        /* <DEDUP_REMOVED lines=9> */
.L_x_210:
[----:B------:R-:W-:Y:S05]  /*67a0*/  BSYNC B1 ;  /* 0x0000000000017941 */ /* 0x000fea0003800000 */
.L_x_209:
        /* <DEDUP_REMOVED lines=9> */
.L_x_212:
[----:B------:R-:W-:Y:S05]  /*6840*/  BSYNC B1 ;  /* 0x0000000000017941 */ /* 0x000fea0003800000 */
.L_x_211:
        /* <DEDUP_REMOVED lines=9> */
.L_x_214:
[----:B------:R-:W-:Y:S05]  /*68e0*/  BSYNC B1 ;  /* 0x0000000000017941 */ /* 0x000fea0003800000 */
.L_x_213:
        /* <DEDUP_REMOVED lines=9> */
.L_x_216:
[----:B------:R-:W-:Y:S05]  /*6980*/  BSYNC B1 ;  /* 0x0000000000017941 */ /* 0x000fea0003800000 */
.L_x_215:
        /* <DEDUP_REMOVED lines=9> */
.L_x_218:
[----:B------:R-:W-:Y:S05]  /*6a20*/  BSYNC B1 ;  /* 0x0000000000017941 */ /* 0x000fea0003800000 */
.L_x_217:
        /* <DEDUP_REMOVED lines=9> */
.L_x_220:
[----:B------:R-:W-:Y:S05]  /*6ac0*/  BSYNC B1 ;  /* 0x0000000000017941 */ /* 0x000fea0003800000 */
.L_x_219:
        /* <DEDUP_REMOVED lines=9> */
.L_x_222:
[----:B------:R-:W-:Y:S05]  /*6b60*/  BSYNC B1 ;  /* 0x0000000000017941 */ /* 0x000fea0003800000 */
.L_x_221:
        /* <DEDUP_REMOVED lines=9> */
.L_x_224:
[----:B------:R-:W-:Y:S05]  /*6c00*/  BSYNC B1 ;  /* 0x0000000000017941 */ /* 0x000fea0003800000 */
.L_x_223:
        /* <DEDUP_REMOVED lines=9> */
.L_x_226:
[----:B------:R-:W-:Y:S05]  /*6ca0*/  BSYNC B1 ;  /* 0x0000000000017941 */ /* 0x000fea0003800000 */
.L_x_225:
        /* <DEDUP_REMOVED lines=9> */
.L_x_228:
[----:B------:R-:W-:Y:S05]  /*6d40*/  BSYNC B1 ;  /* 0x0000000000017941 */ /* 0x000fea0003800000 */
.L_x_227:
        /* <DEDUP_REMOVED lines=9> */
.L_x_230:
[----:B------:R-:W-:Y:S05]  /*6de0*/  BSYNC B1 ;  /* 0x0000000000017941 */ /* 0x000fea0003800000 */
.L_x_229:
        /* <DEDUP_REMOVED lines=9> */
.L_x_232:
[----:B------:R-:W-:Y:S05]  /*6e80*/  BSYNC B1 ;  /* 0x0000000000017941 */ /* 0x000fea0003800000 */
.L_x_231:
        /* <DEDUP_REMOVED lines=9> */
.L_x_234:
[----:B------:R-:W-:Y:S05]  /*6f20*/  BSYNC B1 ;  /* 0x0000000000017941 */ /* 0x000fea0003800000 */
.L_x_233:
        /* <DEDUP_REMOVED lines=9> */
.L_x_236:
[----:B------:R-:W-:Y:S05]  /*6fc0*/  BSYNC B1 ;  /* 0x0000000000017941 */ /* 0x000fea0003800000 */
.L_x_235:
        /* <DEDUP_REMOVED lines=9> */
.L_x_238:
[----:B------:R-:W-:Y:S05]  /*7060*/  BSYNC B1 ;  /* 0x0000000000017941 */ /* 0x000fea0003800000 */
.L_x_237:
        /* <DEDUP_REMOVED lines=9> */
.L_x_240:
[----:B------:R-:W-:Y:S05]  /*7100*/  BSYNC B1 ;  /* 0x0000000000017941 */ /* 0x000fea0003800000 */
.L_x_239:
        /* <DEDUP_REMOVED lines=9> */
.L_x_242:
[----:B------:R-:W-:Y:S05]  /*71a0*/  BSYNC B1 ;  /* 0x0000000000017941 */ /* 0x000fea0003800000 */
.L_x_241:
        /* <DEDUP_REMOVED lines=9> */
.L_x_244:
[----:B------:R-:W-:Y:S05]  /*7240*/  BSYNC B1 ;  /* 0x0000000000017941 */ /* 0x000fea0003800000 */
.L_x_243:
        /* <DEDUP_REMOVED lines=9> */
.L_x_246:
[----:B------:R-:W-:Y:S05]  /*72e0*/  BSYNC B1 ;  /* 0x0000000000017941 */ /* 0x000fea0003800000 */
.L_x_245:
        /* <DEDUP_REMOVED lines=9> */
.L_x_248:
[----:B------:R-:W-:Y:S05]  /*7380*/  BSYNC B1 ;  /* 0x0000000000017941 */ /* 0x000fea0003800000 */
.L_x_247:
        /* <DEDUP_REMOVED lines=9> */
.L_x_250:
[----:B------:R-:W-:Y:S05]  /*7420*/  BSYNC B1 ;  /* 0x0000000000017941 */ /* 0x000fea0003800000 */
.L_x_249:
        /* <DEDUP_REMOVED lines=9> */
.L_x_252:
[----:B------:R-:W-:Y:S05]  /*74c0*/  BSYNC B1 ;  /* 0x0000000000017941 */ /* 0x000fea0003800000 */
.L_x_251:
        /* <DEDUP_REMOVED lines=9> */
.L_x_254:
[----:B------:R-:W-:Y:S05]  /*7560*/  BSYNC B1 ;  /* 0x0000000000017941 */ /* 0x000fea0003800000 */
.L_x_253:
        /* <DEDUP_REMOVED lines=9> */
.L_x_256:
[----:B------:R-:W-:Y:S05]  /*7600*/  BSYNC B1 ;  /* 0x0000000000017941 */ /* 0x000fea0003800000 */
.L_x_255:
        /* <DEDUP_REMOVED lines=9> */
.L_x_258:
[----:B------:R-:W-:Y:S05]  /*76a0*/  BSYNC B1 ;  /* 0x0000000000017941 */ /* 0x000fea0003800000 */
.L_x_257:
        /* <DEDUP_REMOVED lines=9> */
.L_x_260:
[----:B------:R-:W-:Y:S05]  /*7740*/  BSYNC B1 ;  /* 0x0000000000017941 */ /* 0x000fea0003800000 */
.L_x_259:
        /* <DEDUP_REMOVED lines=9> */
.L_x_262:
[----:B------:R-:W-:Y:S05]  /*77e0*/  BSYNC B1 ;  /* 0x0000000000017941 */ /* 0x000fea0003800000 */
.L_x_261:
        /* <DEDUP_REMOVED lines=9> */
.L_x_264:
[----:B------:R-:W-:Y:S05]  /*7880*/  BSYNC B1 ;  /* 0x0000000000017941 */ /* 0x000fea0003800000 */
.L_x_263:
        /* <DEDUP_REMOVED lines=9> */
.L_x_266:
[----:B------:R-:W-:Y:S05]  /*7920*/  BSYNC B1 ;  /* 0x0000000000017941 */ /* 0x000fea0003800000 */
.L_x_265:
        /* <DEDUP_REMOVED lines=9> */
.L_x_268:
[----:B------:R-:W-:Y:S05]  /*79c0*/  BSYNC B1 ;  /* 0x0000000000017941 */ /* 0x000fea0003800000 */
.L_x_267:
        /* <DEDUP_REMOVED lines=9> */
.L_x_270:
[----:B------:R-:W-:Y:S05]  /*7a60*/  BSYNC B1 ;  /* 0x0000000000017941 */ /* 0x000fea0003800000 */
.L_x_269:
        /* <DEDUP_REMOVED lines=9> */
.L_x_272:
[----:B------:R-:W-:Y:S05]  /*7b00*/  BSYNC B1 ;  /* 0x0000000000017941 */ /* 0x000fea0003800000 */
.L_x_271:
        /* <DEDUP_REMOVED lines=9> */
.L_x_274:
[----:B------:R-:W-:Y:S05]  /*7ba0*/  BSYNC B1 ;  /* 0x0000000000017941 */ /* 0x000fea0003800000 */
.L_x_273:
        /* <DEDUP_REMOVED lines=9> */
.L_x_276:
[----:B------:R-:W-:Y:S05]  /*7c40*/  BSYNC B1 ;  /* 0x0000000000017941 */ /* 0x000fea0003800000 */
.L_x_275:
[----:B012--5:R-:W-:Y:S01]  /*7c50*/  HADD2.F32 R4, -RZ, R172.H0_H0 ;  /* 0x200000acff047230 */ /* 0x027fe20000004100 */
        /* <DEDUP_REMOVED lines=8> */
.L_x_278:
[----:B------:R-:W-:Y:S05]  /*7ce0*/  BSYNC B1 ;  /* 0x0000000000017941 */ /* 0x000fea0003800000 */
.L_x_277:
[----:B0----5:R-:W-:Y:S01]  /*7cf0*/  HADD2.F32 R4, -RZ, R172.H0_H0 ;  /* 0x200000acff047230 */ /* 0x021fe20000004100 */
[----:B------:R-:W-:Y:S01]  /*7d00*/  ISETP.GT.AND P1, PT, R0, 0x79, P1 ;  /* 0x000000790000780c */ /* 0x000fe20000f24270 */
[----:B------:R-:W-:Y:S01]  /*7d10*/  @P2 IMAD.MOV.U32 R5, RZ, RZ, R9 ;  /* 0x000000ffff052224 */ /* 0x000fe200078e0009 */
[----:B------:R-:W-:Y:S02]  /*7d20*/  BSSY B1, `(.L_x_279) ;  /* 0x0000008000017945 */ /* 0x000fe40003800000 */
[----:B------:R-:W-:Y:S01]  /*7d30*/  FMUL R3, R4, R155 ;  /* 0x0000009b04037220 */ /* 0x000fe20000400000 */
[----:B------:R-:W-:-:S03]  /*7d40*/  @P2 IMAD.MOV.U32 R4, RZ, RZ, R8 ;  /* 0x000000ffff042224 */ /* 0x000fc600078e0008 */
[----:B------:R-:W-:-:S05]  /*7d50*/  FFMA R3, R86, R154, R3 ;  /* 0x0000009a56037223 */ /* 0x000fca0000000003 */
[----:B------:R-:W-:-:S05]  /*7d60*/  F2FP.F16.F32.PACK_AB R3, RZ, R3 ;  /* 0x00000003ff03723e */ /* 0x000fca00000000ff */
[----:B------:R0:W-:Y:S01]  /*7d70*/  @P2 STG.E.U16 desc[UR36][R4.64+0xf0], R3 ;  /* 0x0000f00304002986 */ /* 0x0001e2000c101524 */
[----:B------:R-:W-:Y:S05]  /*7d80*/  @!P1 BRA `(.L_x_280) ;  /* 0x0000000000049947 */ /* 0x000fea0003800000 */
[----:B------:R2:W5:Y:S02]  /*7d90*/  LDG.E.LTC128B.U16 R172, desc[UR36][R10.64+0xf2] ;  /* 0x0000f2240aac7981 */ /* 0x000564000c1e1520 */
.L_x_280:
[----:B------:R-:W-:Y:S05]  /*7da0*/  BSYNC B1 ;  /* 0x0000000000017941 */ /* 0x000fea0003800000 */
.L_x_279:
[----:B------:R-:W-:Y:S05]  /*7db0*/  @!P1 BRA `(.L_x_281) ;  /* 0x00000024004c9947 */ /* 0x000fea0003800000 */
[----:B-----5:R-:W-:-:S05]  /*7dc0*/  HADD2.F32 R172, -RZ, R172.H0_H0 ;  /* 0x200000acffac7230 */ /* 0x020fca0000004100 */
[----:B------:R-:W-:-:S04]  /*7dd0*/  FMUL R172, R172, R155 ;  /* 0x0000009bacac7220 */ /* 0x000fc80000400000 */
[----:B------:R-:W-:-:S05]  /*7de0*/  FFMA R172, R87, R154, R172 ;  /* 0x0000009a57ac7223 */ /* 0x000fca00000000ac */
[----:B------:R-:W-:-:S05]  /*7df0*/  F2FP.F16.F32.PACK_AB R172, RZ, R172 ;  /* 0x000000acffac723e */ /* 0x000fca00000000ff */
[----:B------:R0:W-:Y:S01]  /*7e00*/  STG.E.U16 desc[UR36][R8.64+0xf2], R172 ;  /* 0x0000f2ac08007986 */ /* 0x0001e2000c101524 */
[----:B------:R-:W-:Y:S05]  /*7e10*/  BRA `(.L_x_281) ;  /* 0x0000002400347947 */ /* 0x000fea0003800000 */
.L_x_30:
[----:B------:R-:W-:Y:S01]  /*7e20*/  ULDC.64 UR4, c[0x0][0x5c0] ;  /* 0x0001700000047ab9 */ /* 0x000fe20000000a00 */
[-C--:B------:R-:W-:Y:S01]  /*7e30*/  FMUL R88, R88, R154.reuse ;  /* 0x0000009a58587220 */ /* 0x080fe20000400000 */
[----:B------:R-:W-:Y:S01]  /*7e40*/  LEA R8, P0, R166, UR4, 0x1 ;  /* 0x00000004a6087c11 */ /* 0x000fe2000f8008ff */
[----:B------:R-:W-:Y:S01]  /*7e50*/  IMAD.SHL.U32 R7, R4, 0x10, RZ ;  /* 0x0000001004077824 */ /* 0x000fe200078e00ff */
[----:B------:R-:W-:Y:S01]  /*7e60*/  ISETP.GT.AND P2, PT, R0, 0x1, P3 ;  /* 0x000000010000780c */ /* 0x000fe20001f44270 */
[-C--:B------:R-:W-:Y:S01]  /*7e70*/  FMUL R89, R89, R154.reuse ;  /* 0x0000009a59597220 */ /* 0x080fe20000400000 */
[----:B------:R-:W-:Y:S01]  /*7e80*/  LEA.HI.X R9, R166, UR5, R169, 0x1, P0 ;  /* 0x00000005a6097c11 */ /* 0x000fe200080f0ca9 */
[-C--:B------:R-:W-:Y:S01]  /*7e90*/  FMUL R90, R90, R154.reuse ;  /* 0x0000009a5a5a7220 */ /* 0x080fe20000400000 */
[----:B------:R-:W-:Y:S01]  /*7ea0*/  ISETP.GT.AND P0, PT, R3, 0x8, PT ;  /* 0x000000080300780c */ /* 0x000fe20003f04270 */
[----:B------:R-:W-:Y:S01]  /*7eb0*/  FMUL R91, R91, R154 ;  /* 0x0000009a5b5b7220 */ /* 0x000fe20000400000 */
[----:B------:R-:W-:Y:S01]  /*7ec0*/  F2FP.F16.F32.PACK_AB R88, RZ, R88 ;  /* 0x00000058ff58723e */ /* 0x000fe200000000ff */
[-C--:B------:R-:W-:Y:S01]  /*7ed0*/  FMUL R92, R92, R154.reuse ;  /* 0x0000009a5c5c7220 */ /* 0x080fe20000400000 */
[----:B------:R-:W-:Y:S01]  /*7ee0*/  ISETP.GT.AND P4, PT, R0, RZ, P0 ;  /* 0x000000ff0000720c */ /* 0x000fe20000784270 */
[----:B------:R-:W-:Y:S01]  /*7ef0*/  FMUL R93, R93, R154 ;  /* 0x0000009a5d5d7220 */ /* 0x000fe20000400000 */
[----:B------:R-:W-:Y:S01]  /*7f00*/  SHF.L.U64.HI R6, R4, 0x4, R5 ;  /* 0x0000000404067819 */ /* 0x000fe20000010205 */
[----:B------:R-:W-:Y:S01]  /*7f10*/  @P1 STG.E.U16 desc[UR36][R8.64], R88 ;  /* 0x0000005808001986 */ /* 0x000fe2000c101524 */
[----:B------:R-:W-:Y:S01]  /*7f20*/  IADD3 R10, P5, R7, R8, RZ ;  /* 0x00000008070a7210 */ /* 0x000fe20007fbe0ff */
[-C--:B------:R-:W-:Y:S01]  /*7f30*/  FMUL R94, R94, R154.reuse ;  /* 0x0000009a5e5e7220 */ /* 0x080fe20000400000 */
[----:B------:R-:W-:Y:S01]  /*7f40*/  ISETP.GT.AND P1, PT, R0, 0x1, P0 ;  /* 0x000000010000780c */ /* 0x000fe20000724270 */
[----:B------:R-:W-:Y:S01]  /*7f50*/  FMUL R95, R95, R154 ;  /* 0x0000009a5f5f7220 */ /* 0x000fe20000400000 */
[----:B------:R-:W-:Y:S01]  /*7f60*/  F2FP.F16.F32.PACK_AB R89, RZ, R89 ;  /* 0x00000059ff59723e */ /* 0x000fe200000000ff */
[----:B------:R-:W-:Y:S01]  /*7f70*/  IMAD.X R11, R6, 0x1, R9, P5 ;  /* 0x00000001060b7824 */ /* 0x000fe200028e0609 */
[----:B------:R-:W-:Y:S01]  /*7f80*/  F2FP.F16.F32.PACK_AB R90, RZ, R90 ;  /* 0x0000005aff5a723e */ /* 0x000fe200000000ff */
[-C--:B------:R-:W-:Y:S01]  /*7f90*/  FMUL R96, R96, R154.reuse ;  /* 0x0000009a60607220 */ /* 0x080fe20000400000 */
[----:B------:R-:W-:Y:S01]  /*7fa0*/  F2FP.F16.F32.PACK_AB R91, RZ, R91 ;  /* 0x0000005bff5b723e */ /* 0x000fe200000000ff */
[----:B------:R-:W-:Y:S01]  /*7fb0*/  @P2 STG.E.U16 desc[UR36][R8.64+0x2], R89 ;  /* 0x0000025908002986 */ /* 0x000fe2000c101524 */
[C---:B------:R-:W-:Y:S01]  /*7fc0*/  ISETP.GT.AND P5, PT, R0.reuse, 0x9, P3 ;  /* 0x000000090000780c */ /* 0x040fe20001fa4270 */
[-C--:B------:R-:W-:Y:S01]  /*7fd0*/  FMUL R97, R97, R154.reuse ;  /* 0x0000009a61617220 */ /* 0x080fe20000400000 */
[C---:B------:R-:W-:Y:S01]  /*7fe0*/  ISETP.GT.AND P2, PT, R0.reuse, 0x8, P0 ;  /* 0x000000080000780c */ /* 0x040fe20000744270 */
[----:B------:R-:W-:Y:S01]  /*7ff0*/  @P4 STG.E.U16 desc[UR36][R10.64], R90 ;  /* 0x0000005a0a004986 */ /* 0x000fe2000c101524 */
[----:B------:R-:W-:Y:S01]  /*8000*/  ISETP.GT.AND P4, PT, R0, 0x8, P3 ;  /* 0x000000080000780c */ /* 0x000fe20001f84270 */
[----:B------:R-:W-:Y:S01]  /*8010*/  FMUL R98, R98, R154 ;  /* 0x0000009a62627220 */ /* 0x000fe20000400000 */
[----:B------:R-:W-:Y:S01]  /*8020*/  F2FP.F16.F32.PACK_AB R92, RZ, R92 ;  /* 0x0000005cff5c723e */ /* 0x000fe200000000ff */
[----:B------:R-:W-:Y:S01]  /*8030*/  @P1 STG.E.U16 desc[UR36][R10.64+0x2], R91 ;  /* 0x0000025b0a001986 */ /* 0x000fe2000c101524 */
[----:B------:R-:W-:Y:S01]  /*8040*/  ISETP.GT.AND P1, PT, R0, 0x9, P0 ;  /* 0x000000090000780c */ /* 0x000fe20000724270 */
[-C--:B------:R-:W-:Y:S01]  /*8050*/  FMUL R99, R99, R154.reuse ;  /* 0x0000009a63637220 */ /* 0x080fe20000400000 */
[----:B------:R-:W-:Y:S01]  /*8060*/  F2FP.F16.F32.PACK_AB R93, RZ, R93 ;  /* 0x0000005dff5d723e */ /* 0x000fe200000000ff */
[----:B------:R-:W-:Y:S01]  /*8070*/  FMUL R100, R100, R154 ;  /* 0x0000009a64647220 */ /* 0x000fe20000400000 */
[----:B------:R-:W-:Y:S01]  /*8080*/  F2FP.F16.F32.PACK_AB R94, RZ, R94 ;  /* 0x0000005eff5e723e */ /* 0x000fe200000000ff */
[-C--:B------:R-:W-:Y:S01]  /*8090*/  FMUL R101, R101, R154.reuse ;  /* 0x0000009a65657220 */ /* 0x080fe20000400000 */
[----:B------:R-:W-:Y:S01]  /*80a0*/  F2FP.F16.F32.PACK_AB R95, RZ, R95 ;  /* 0x0000005fff5f723e */ /* 0x000fe200000000ff */
[----:B------:R-:W-:Y:S01]  /*80b0*/  FMUL R102, R102, R154 ;  /* 0x0000009a66667220 */ /* 0x000fe20000400000 */
[----:B------:R-:W-:Y:S01]  /*80c0*/  F2FP.F16.F32.PACK_AB R96, RZ, R96 ;  /* 0x00000060ff60723e */ /* 0x000fe200000000ff */
[----:B------:R-:W-:Y:S01]  /*80d0*/  @P4 STG.E.U16 desc[UR36][R8.64+0x10], R92 ;  /* 0x0000105c08004986 */ /* 0x000fe2000c101524 */
[C---:B------:R-:W-:Y:S01]  /*80e0*/  ISETP.GT.AND P4, PT, R0.reuse, 0x10, P3 ;  /* 0x000000100000780c */ /* 0x040fe20001f84270 */
[-C--:B------:R-:W-:Y:S01]  /*80f0*/  FMUL R103, R103, R154.reuse ;  /* 0x0000009a67677220 */ /* 0x080fe20000400000 */
[----:B------:R-:W-:Y:S01]  /*8100*/  F2FP.F16.F32.PACK_AB R97, RZ, R97 ;  /* 0x00000061ff61723e */ /* 0x000fe200000000ff */
[----:B------:R-:W-:Y:S01]  /*8110*/  @P5 STG.E.U16 desc[UR36][R8.64+0x12], R93 ;  /* 0x0000125d08005986 */ /* 0x000fe2000c101524 */
[----:B------:R-:W-:Y:S01]  /*8120*/  ISETP.GT.AND P5, PT, R0, 0x11, P0 ;  /* 0x000000110000780c */ /* 0x000fe200007a4270 */
        /* <DEDUP_REMOVED lines=74> */
[-C--:B------:R-:W-:Y:S01]  /*85d0*/  FMUL R125, R125, R154.reuse ;  /* 0x0000009a7d7d7220 */ /* 0x080fe20000400000 */
[----:B------:R-:W-:Y:S01]  /*85e0*/  F2FP.F16.F32.PACK_AB R119, RZ, R119 ;  /* 0x00000077ff77723e */ /* 0x000fe200000000ff */
[----:B------:R-:W-:Y:S01]  /*85f0*/  FMUL R126, R126, R154 ;  /* 0x0000009a7e7e7220 */ /* 0x000fe20000400000 */
[----:B------:R-:W-:Y:S01]  /*8600*/  F2FP.F16.F32.PACK_AB R120, RZ, R120 ;  /* 0x00000078ff78723e */ /* 0x000fe200000000ff */
        /* <DEDUP_REMOVED lines=64> */
[----:B------:R-:W-:Y:S01]  /*8a10*/  FMUL R145, R145, R154 ;  /* 0x0000009a91917220 */ /* 0x000fe20000400000 */
[----:B------:R-:W-:Y:S01]  /*8a20*/  F2FP.F16.F32.PACK_AB R139, RZ, R139 ;  /* 0x0000008bff8b723e */ /* 0x000fe200000000ff */
[----:B------:R-:W-:Y:S01]  /*8a30*/  IMAD.SHL.U32 R21, R4, 0x100, RZ ;  /* 0x0000010004157824 */ /* 0x000fe200078e00ff */
[----:B------:R-:W-:Y:S01]  /*8a40*/  F2FP.F16.F32.PACK_AB R140, RZ, R140 ;  /* 0x0000008cff8c723e */ /* 0x000fe200000000ff */
[----:B------:R-:W-:Y:S01]  /*8a50*/  @P1 STG.E.U16 desc[UR36][R8.64+0x90], R124 ;  /* 0x0000907c08001986 */ /* 0x000fe2000c101524 */
[----:B------:R-:W-:Y:S01]  /*8a60*/  ISETP.GT.AND P1, PT, R0, 0x50, P3 ;  /* 0x000000500000780c */ /* 0x000fe20001f24270 */
[-C--:B------:R-:W-:Y:S01]  /*8a70*/  FMUL R146, R146, R154.reuse ;  /* 0x0000009a92927220 */ /* 0x080fe20000400000 */
[----:B------:R-:W-:Y:S01]  /*8a80*/  F2FP.F16.F32.PACK_AB R141, RZ, R141 ;  /* 0x0000008dff8d723e */ /* 0x000fe200000000ff */
[----:B------:R-:W-:Y:S01]  /*8a90*/  @P2 STG.E.U16 desc[UR36][R8.64+0x92], R125 ;  /* 0x0000927d08002986 */ /* 0x000fe2000c101524 */
[C---:B------:R-:W-:Y:S01]  /*8aa0*/  ISETP.GT.AND P2, PT, R0.reuse, 0x51, P3 ;  /* 0x000000510000780c */ /* 0x040fe20001f44270 */
[----:B------:R-:W-:Y:S01]  /*8ab0*/  FMUL R147, R147, R154 ;  /* 0x0000009a93937220 */ /* 0x000fe20000400000 */
        /* <DEDUP_REMOVED lines=12> */
[----:B------:R-:W-:Y:S01]  /*8b80*/  SHF.L.U64.HI R15, R4, 0x8, R5 ;  /* 0x00000008040f7819 */ /* 0x000fe20000010205 */
[----:B------:R-:W-:Y:S01]  /*8b90*/  @P2 STG.E.U16 desc[UR36][R8.64+0xa2], R129 ;  /* 0x0000a28108002986 */ /* 0x000fe2000c101524 */
[C---:B------:R-:W-:Y:S01]  /*8ba0*/  ISETP.GT.AND P2, PT, R0.reuse, 0x59, P3 ;  /* 0x000000590000780c */ /* 0x040fe20001f44270 */
        /* <DEDUP_REMOVED lines=56> */
[----:B------:R-:W-:Y:S01]  /*8f30*/  FMUL R39, R39, R154 ;  /* 0x0000009a27277220 */ /* 0x000fe20000400000 */
[----:B------:R-:W-:Y:S01]  /*8f40*/  F2FP.F16.F32.PACK_AB R33, RZ, R33 ;  /* 0x00000021ff21723e */ /* 0x000fe200000000ff */
[----:B------:R-:W-:Y:S01]  /*8f50*/  @P2 STG.E.U16 desc[UR36][R10.64+0xd0], R142 ;  /* 0x0000d08e0a002986 */ /* 0x000fe2000c101524 */
[----:B------:R-:W-:Y:S01]  /*8f60*/  F2FP.F16.F32.PACK_AB R34, RZ, R34 ;  /* 0x00000022ff22723e */ /* 0x000fe200000000ff */
[-C--:B------:R-:W-:Y:S01]  /*8f70*/  FMUL R40, R40, R154.reuse ;  /* 0x0000009a28287220 */ /* 0x080fe20000400000 */
[----:B------:R-:W-:Y:S01]  /*8f80*/  F2FP.F16.F32.PACK_AB R35, RZ, R35 ;  /* 0x00000023ff23723e */ /* 0x000fe200000000ff */
[----:B------:R-:W-:Y:S01]  /*8f90*/  FMUL R41, R41, R154 ;  /* 0x0000009a29297220 */ /* 0x000fe20000400000 */
[----:B------:R-:W-:Y:S01]  /*8fa0*/  F2FP.F16.F32.PACK_AB R36, RZ, R36 ;  /* 0x00000024ff24723e */ /* 0x000fe200000000ff */
[----:B------:R-:W-:Y:S01]  /*8fb0*/  @P4 STG.E.U16 desc[UR36][R10.64+0xd2], R143 ;  /* 0x0000d28f0a004986 */ /* 0x000fe2000c101524 */
[----:B------:R-:W-:Y:S01]  /*8fc0*/  ISETP.GT.AND P4, PT, R0, 0x71, P0 ;  /* 0x000000710000780c */ /* 0x000fe20000784270 */
[----:B------:R-:W-:Y:S01]  /*8fd0*/  FMUL R42, R42, R154 ;  /* 0x0000009a2a2a7220 */ /* 0x000fe20000400000 */
[----:B------:R-:W-:Y:S01]  /*8fe0*/  F2FP.F16.F32.PACK_AB R37, RZ, R37 ;  /* 0x00000025ff25723e */ /* 0x000fe200000000ff */
[----:B------:R-:W-:Y:S01]  /*8ff0*/  @P5 STG.E.U16 desc[UR36][R8.64+0xe0], R144 ;  /* 0x0000e09008005986 */ /* 0x000fe2000c101524 */
[----:B------:R-:W-:Y:S01]  /*9000*/  ISETP.GT.AND P5, PT, R0, 0x70, P0 ;  /* 0x000000700000780c */ /* 0x000fe200007a4270 */
[----:B------:R-:W-:Y:S01]  /*9010*/  @P1 IMAD.MOV.U32 R5, RZ, RZ, R9 ;  /* 0x000000ffff051224 */ /* 0x000fe200078e0009 */
[----:B------:R-:W-:Y:S01]  /*9020*/  @P1 MOV R4, R8 ;  /* 0x0000000800041202 */ /* 0x000fe20000000f00 */
[----:B------:R-:W-:Y:S01]  /*9030*/  FMUL R43, R43, R154 ;  /* 0x0000009a2b2b7220 */ /* 0x000fe20000400000 */
[----:B------:R-:W-:Y:S01]  /*9040*/  F2FP.F16.F32.PACK_AB R38, RZ, R38 ;  /* 0x00000026ff26723e */ /* 0x000fe200000000ff */
[----:B------:R-:W-:Y:S01]  /*9050*/  FMUL R44, R44, R154 ;  /* 0x0000009a2c2c7220 */ /* 0x000fe20000400000 */
[----:B------:R-:W-:Y:S01]  /*9060*/  F2FP.F16.F32.PACK_AB R39, RZ, R39 ;  /* 0x00000027ff27723e */ /* 0x000fe200000000ff */
[----:B------:R0:W-:Y:S01]  /*9070*/  @P1 STG.E.U16 desc[UR36][R4.64+0xe2], R145 ;  /* 0x0000e29104001986 */ /* 0x0001e2000c101524 */
[----:B------:R-:W-:Y:S01]  /*9080*/  IADD3 R12, P1, P2, R7, R8, R21 ;  /* 0x00000008070c7210 */ /* 0x000fe20007a3e015 */
[----:B------:R-:W-:Y:S01]  /*9090*/  FMUL R45, R45, R154 ;  /* 0x0000009a2d2d7220 */ /* 0x000fe20000400000 */
[----:B------:R-:W-:Y:S01]  /*90a0*/  F2FP.F16.F32.PACK_AB R40, RZ, R40 ;  /* 0x00000028ff28723e */ /* 0x000fe200000000ff */
[-C--:B------:R-:W-:Y:S01]  /*90b0*/  FMUL R46, R46, R154.reuse ;  /* 0x0000009a2e2e7220 */ /* 0x080fe20000400000 */
[----:B------:R-:W-:Y:S01]  /*90c0*/  IADD3.X R13, R6, R9, R15, P1, P2 ;  /* 0x00000009060d7210 */ /* 0x000fe20000fe440f */
[-C--:B------:R-:W-:Y:S01]  /*90d0*/  FMUL R47, R47, R154.reuse ;  /* 0x0000009a2f2f7220 */ /* 0x080fe20000400000 */
[C---:B------:R-:W-:Y:S01]  /*90e0*/  ISETP.GT.AND P1, PT, R3.reuse, 0x80, PT ;  /* 0x000000800300780c */ /* 0x040fe20003f24270 */
[-C--:B------:R-:W-:Y:S01]  /*90f0*/  FMUL R48, R48, R154.reuse ;  /* 0x0000009a30307220 */ /* 0x080fe20000400000 */
[----:B------:R-:W-:Y:S01]  /*9100*/  ISETP.GT.AND P2, PT, R3, 0x88, PT ;  /* 0x000000880300780c */ /* 0x000fe20003f44270 */
[----:B------:R-:W-:Y:S01]  /*9110*/  FMUL R49, R49, R154 ;  /* 0x0000009a31317220 */ /* 0x000fe20000400000 */
[----:B------:R-:W-:Y:S01]  /*9120*/  F2FP.F16.F32.PACK_AB R41, RZ, R41 ;  /* 0x00000029ff29723e */ /* 0x000fe200000000ff */
[----:B0-----:R-:W-:Y:S01]  /*9130*/  @P5 IMAD.MOV.U32 R4, RZ, RZ, R10 ;  /* 0x000000ffff045224 */ /* 0x001fe200078e000a */
[----:B------:R-:W-:Y:S01]  /*9140*/  F2FP.F16.F32.PACK_AB R42, RZ, R42 ;  /* 0x0000002aff2a723e */ /* 0x000fe200000000ff */
[----:B------:R-:W-:Y:S01]  /*9150*/  @P5 IMAD.MOV.U32 R5, RZ, RZ, R11 ;  /* 0x000000ffff055224 */ /* 0x000fe200078e000b */
[----:B------:R-:W-:Y:S01]  /*9160*/  F2FP.F16.F32.PACK_AB R43, RZ, R43 ;  /* 0x0000002bff2b723e */ /* 0x000fe200000000ff */
[----:B------:R-:W-:Y:S01]  /*9170*/  FMUL R50, R50, R154 ;  /* 0x0000009a32327220 */ /* 0x000fe20000400000 */
[----:B------:R-:W-:Y:S01]  /*9180*/  F2FP.F16.F32.PACK_AB R44, RZ, R44 ;  /* 0x0000002cff2c723e */ /* 0x000fe200000000ff */
[-C--:B------:R-:W-:Y:S01]  /*9190*/  FMUL R51, R51, R154.reuse ;  /* 0x0000009a33337220 */ /* 0x080fe20000400000 */
[----:B------:R0:W-:Y:S01]  /*91a0*/  @P5 STG.E.U16 desc[UR36][R4.64+0xe0], R146 ;  /* 0x0000e09204005986 */ /* 0x0001e2000c101524 */
[----:B------:R-:W-:Y:S01]  /*91b0*/  ISETP.GT.AND P5, PT, R0, 0x78, P3 ;  /* 0x000000780000780c */ /* 0x000fe20001fa4270 */
[-C--:B------:R-:W-:Y:S01]  /*91c0*/  FMUL R52, R52, R154.reuse ;  /* 0x0000009a34347220 */ /* 0x080fe20000400000 */
[C---:B------:R-:W-:Y:S01]  /*91d0*/  ISETP.GT.AND P3, PT, R0.reuse, 0x79, P3 ;  /* 0x000000790000780c */ /* 0x040fe20001f64270 */
[----:B------:R-:W-:Y:S01]  /*91e0*/  @P4 STG.E.U16 desc[UR36][R10.64+0xe2], R147 ;  /* 0x0000e2930a004986 */ /* 0x000fe2000c101524 */
[C---:B------:R-:W-:Y:S01]  /*91f0*/  ISETP.GT.AND P4, PT, R0.reuse, 0x78, P0 ;  /* 0x000000780000780c */ /* 0x040fe20000784270 */
[-C--:B------:R-:W-:Y:S01]  /*9200*/  FMUL R53, R53, R154.reuse ;  /* 0x0000009a35357220 */ /* 0x080fe20000400000 */
[----:B------:R-:W-:Y:S01]  /*9210*/  ISETP.GT.AND P0, PT, R0, 0x79, P0 ;  /* 0x000000790000780c */ /* 0x000fe20000704270 */
[-C--:B------:R-:W-:Y:S01]  /*9220*/  FMUL R54, R54, R154.reuse ;  /* 0x0000009a36367220 */ /* 0x080fe20000400000 */
[----:B------:R-:W-:Y:S01]  /*9230*/  F2FP.F16.F32.PACK_AB R45, RZ, R45 ;  /* 0x0000002dff2d723e */ /* 0x000fe200000000ff */
[----:B------:R-:W-:Y:S01]  /*9240*/  FMUL R55, R55, R154 ;  /* 0x0000009a37377220 */ /* 0x000fe20000400000 */
[----:B------:R-:W-:Y:S01]  /*9250*/  F2FP.F16.F32.PACK_AB R46, RZ, R46 ;  /* 0x0000002eff2e723e */ /* 0x000fe200000000ff */
[----:B------:R-:W-:Y:S01]  /*9260*/  FMUL R56, R56, R154 ;  /* 0x0000009a38387220 */ /* 0x000fe20000400000 */
[----:B------:R-:W-:Y:S01]  /*9270*/  F2FP.F16.F32.PACK_AB R47, RZ, R47 ;  /* 0x0000002fff2f723e */ /* 0x000fe200000000ff */
[----:B------:R-:W-:Y:S01]  /*9280*/  @P5 STG.E.U16 desc[UR36][R8.64+0xf0], R148 ;  /* 0x0000f09408005986 */ /* 0x000fe2000c101524 */
[----:B0-----:R-:W-:Y:S01]  /*9290*/  IADD3 R4, P5, R21, R8, RZ ;  /* 0x0000000815047210 */ /* 0x001fe20007fbe0ff */
[----:B------:R-:W-:Y:S01]  /*92a0*/  FMUL R57, R57, R154 ;  /* 0x0000009a39397220 */ /* 0x000fe20000400000 */
[----:B------:R-:W-:Y:S01]  /*92b0*/  F2FP.F16.F32.PACK_AB R48, RZ, R48 ;  /* 0x00000030ff30723e */ /* 0x000fe200000000ff */
[----:B------:R0:W-:Y:S01]  /*92c0*/  @P3 STG.E.U16 desc[UR36][R8.64+0xf2], R149 ;  /* 0x0000f29508003986 */ /* 0x0001e2000c101524 */
[C---:B------:R-:W-:Y:S01]  /*92d0*/  ISETP.GT.AND P3, PT, R0.reuse, RZ, P1 ;  /* 0x000000ff0000720c */ /* 0x040fe20000f64270 */
[----:B------:R-:W-:Y:S01]  /*92e0*/  IMAD.X R5, R15, 0x1, R9, P5 ;  /* 0x000000010f057824 */ /* 0x000fe200028e0609 */
[C---:B------:R-:W-:Y:S01]  /*92f0*/  ISETP.GT.AND P5, PT, R0.reuse, RZ, P2 ;  /* 0x000000ff0000720c */ /* 0x040fe200017a4270 */
        /* <DEDUP_REMOVED lines=14> */
[----:B------:R-:W-:Y:S01]  /*93e0*/  @P4 STG.E.U16 desc[UR36][R4.64+0x2], R25 ;  /* 0x0000021904004986 */ /* 0x000fe2000c101524 */
[----:B------:R-:W-:Y:S01]  /*93f0*/  IADD3 R14, P4, R7, R4, RZ ;  /* 0x00000004070e7210 */ /* 0x000fe20007f9e0ff */
[--C-:B------:R-:W-:Y:S01]  /*9400*/  IMAD.X R9, R6, 0x1, R5.reuse, P3 ;  /* 0x0000000106097824 */ /* 0x100fe200018e0605 */
[----:B------:R-:W-:Y:S01]  /*9410*/  ISETP.GT.AND P3, PT, R0, 0x9, P2 ;  /* 0x000000090000780c */ /* 0x000fe20001764270 */
[-C--:B------:R-:W-:Y:S01]  /*9420*/  FMUL R62, R62, R154.reuse ;  /* 0x0000009a3e3e7220 */ /* 0x080fe20000400000 */
[----:B------:R-:W-:Y:S01]  /*9430*/  F2FP.F16.F32.PACK_AB R53, RZ, R53 ;  /* 0x00000035ff35723e */ /* 0x000fe200000000ff */
[----:B------:R-:W-:Y:S01]  /*9440*/  IMAD.X R15, R6, 0x1, R5, P4 ;  /* 0x00000001060f7824 */ /* 0x000fe200020e0605 */
[----:B------:R-:W-:Y:S01]  /*9450*/  ISETP.GT.AND P4, PT, R0, 0x8, P1 ;  /* 0x000000080000780c */ /* 0x000fe20000f84270 */
[----:B------:R-:W-:Y:S01]  /*9460*/  FMUL R63, R63, R154 ;  /* 0x0000009a3f3f7220 */ /* 0x000fe20000400000 */
[----:B------:R-:W-:Y:S01]  /*9470*/  F2FP.F16.F32.PACK_AB R54, RZ, R54 ;  /* 0x00000036ff36723e */ /* 0x000fe200000000ff */
[-C--:B------:R-:W-:Y:S01]  /*9480*/  FMUL R64, R64, R154.reuse ;  /* 0x0000009a40407220 */ /* 0x080fe20000400000 */
        /* <DEDUP_REMOVED lines=9> */
[----:B------:R-:W-:Y:S01]  /*9520*/  @P4 STG.E.U16 desc[UR36][R4.64+0x10], R28 ;  /* 0x0000101c04004986 */ /* 0x000fe2000c101524 */
[----:B------:R-:W-:Y:S01]  /*9530*/  ISETP.GT.AND P4, PT, R0, 0x10, P1 ;  /* 0x000000100000780c */ /* 0x000fe20000f84270 */
[-C--:B------:R-:W-:Y:S01]  /*9540*/  FMUL R68, R68, R154.reuse ;  /* 0x0000009a44447220 */ /* 0x080fe20000400000 */
[----:B------:R-:W-:Y:S01]  /*9550*/  F2FP.F16.F32.PACK_AB R57, RZ, R57 ;  /* 0x00000039ff39723e */ /* 0x000fe200000000ff */
[-C--:B------:R-:W-:Y:S01]  /*9560*/  FMUL R69, R69, R154.reuse ;  /* 0x0000009a45457220 */ /* 0x080fe20000400000 */
        /* <DEDUP_REMOVED lines=18> */
[--C-:B------:R-:W-:Y:S01]  /*9690*/  @P0 IMAD.MOV.U32 R6, RZ, RZ, R12.reuse ;  /* 0x000000ffff060224 */ /* 0x100fe200078e000c */
[----:B------:R-:W-:Y:S01]  /*96a0*/  @P0 MOV R7, R13 ;  /* 0x0000000d00070202 */ /* 0x000fe20000000f00 */
[----:B------:R-:W-:Y:S01]  /*96b0*/  FMUL R74, R74, R154 ;  /* 0x0000009a4a4a7220 */ /* 0x000fe20000400000 */
[----:B------:R-:W-:Y:S01]  /*96c0*/  F2FP.F16.F32.PACK_AB R62, RZ, R62 ;  /* 0x0000003eff3e723e */ /* 0x000fe200000000ff */
[-C--:B------:R-:W-:Y:S01]  /*96d0*/  FMUL R75, R75, R154.reuse ;  /* 0x0000009a4b4b7220 */ /* 0x080fe20000400000 */
[----:B------:R-:W-:Y:S01]  /*96e0*/  F2FP.F16.F32.PACK_AB R63, RZ, R63 ;  /* 0x0000003fff3f723e */ /* 0x000fe200000000ff */
[----:B------:R0:W-:Y:S01]  /*96f0*/  @P0 STG.E.U16 desc[UR36][R6.64+0x20], R34 ;  /* 0x0000202206000986 */ /* 0x0001e2000c101524 */
        /* <DEDUP_REMOVED lines=11> */
[--C-:B0-----:R-:W-:Y:S01]  /*97b0*/  @P3 IMAD.MOV.U32 R6, RZ, RZ, R12.reuse ;  /* 0x000000ffff063224 */ /* 0x101fe200078e000c */
[----:B------:R-:W-:Y:S01]  /*97c0*/  F2FP.F16.F32.PACK_AB R69, RZ, R69 ;  /* 0x00000045ff45723e */ /* 0x000fe200000000ff */
[--C-:B------:R-:W-:Y:S01]  /*97d0*/  @P3 IMAD.MOV.U32 R7, RZ, RZ, R13.reuse ;  /* 0x000000ffff073224 */ /* 0x100fe200078e000d */
[----:B------:R-:W-:Y:S01]  /*97e0*/  F2FP.F16.F32.PACK_AB R70, RZ, R70 ;  /* 0x00000046ff46723e */ /* 0x000fe200000000ff */
[-C--:B------:R-:W-:Y:S01]  /*97f0*/  FMUL R81, R81, R154.reuse ;  /* 0x0000009a51517220 */ /* 0x080fe20000400000 */
[----:B------:R-:W-:Y:S01]  /*9800*/  F2FP.F16.F32.PACK_AB R71, RZ, R71 ;  /* 0x00000047ff47723e */ /* 0x000fe200000000ff */
[-C--:B------:R-:W-:Y:S01]  /*9810*/  FMUL R82, R82, R154.reuse ;  /* 0x0000009a52527220 */ /* 0x080fe20000400000 */
[----:B------:R0:W-:Y:S01]  /*9820*/  @P3 STG.E.U16 desc[UR36][R6.64+0x22], R35 ;  /* 0x0000222306003986 */ /* 0x0001e2000c101524 */
        /* <DEDUP_REMOVED lines=11> */
[----:B0-----:R-:W-:Y:S01]  /*98e0*/  @P0 IMAD.MOV.U32 R6, RZ, RZ, R12 ;  /* 0x000000ffff060224 */ /* 0x001fe200078e000c */
[----:B------:R-:W-:Y:S01]  /*98f0*/  F2FP.F16.F32.PACK_AB R75, RZ, R75 ;  /* 0x0000004bff4b723e */ /* 0x000fe200000000ff */
[----:B------:R-:W-:Y:S01]  /*9900*/  @P0 IMAD.MOV.U32 R7, RZ, RZ, R13 ;  /* 0x000000ffff070224 */ /* 0x000fe200078e000d */
[----:B------:R-:W-:Y:S01]  /*9910*/  F2FP.F16.F32.PACK_AB R76, RZ, R76 ;  /* 0x0000004cff4c723e */ /* 0x000fe200000000ff */
[-C--:B------:R-:W-:Y:S01]  /*9920*/  FMUL R86, R86, R154.reuse ;  /* 0x0000009a56567220 */ /* 0x080fe20000400000 */
[----:B------:R-:W-:Y:S01]  /*9930*/  F2FP.F16.F32.PACK_AB R77, RZ, R77 ;  /* 0x0000004dff4d723e */ /* 0x000fe200000000ff */
[----:B------:R-:W-:Y:S01]  /*9940*/  FMUL R87, R87, R154 ;  /* 0x0000009a57577220 */ /* 0x000fe20000400000 */
[----:B------:R0:W-:Y:S01]  /*9950*/  @P0 STG.E.U16 desc[UR36][R6.64+0x30], R38 ;  /* 0x0000302606000986 */ /* 0x0001e2000c101524 */
[----:B------:R-:W-:-:S02]  /*9960*/  ISETP.GT.AND P0, PT, R0, 0x20, P2 ;  /* 0x000000200000780c */ /* 0x000fc40001704270 */
[----:B------:R-:W-:Y:S02]  /*9970*/  F2FP.F16.F32.PACK_AB R78, RZ, R78 ;  /* 0x0000004eff4e723e */ /* 0x000fe400000000ff */
[----:B------:R-:W-:Y:S02]  /*9980*/  F2FP.F16.F32.PACK_AB R79, RZ, R79 ;  /* 0x0000004fff4f723e */ /* 0x000fe400000000ff */
[----:B------:R-:W-:Y:S02]  /*9990*/  F2FP.F16.F32.PACK_AB R80, RZ, R80 ;  /* 0x00000050ff50723e */ /* 0x000fe400000000ff */
[----:B------:R-:W-:Y:S02]  /*99a0*/  F2FP.F16.F32.PACK_AB R81, RZ, R81 ;  /* 0x00000051ff51723e */ /* 0x000fe400000000ff */
[----:B------:R-:W-:Y:S01]  /*99b0*/  F2FP.F16.F32.PACK_AB R82, RZ, R82 ;  /* 0x00000052ff52723e */ /* 0x000fe200000000ff */
[----:B0-----:R-:W-:Y:S01]  /*99c0*/  @P3 IMAD.MOV.U32 R6, RZ, RZ, R12 ;  /* 0x000000ffff063224 */ /* 0x001fe200078e000c */
[----:B------:R-:W-:Y:S01]  /*99d0*/  F2FP.F16.F32.PACK_AB R83, RZ, R83 ;  /* 0x00000053ff53723e */ /* 0x000fe200000000ff */
[----:B------:R-:W-:Y:S01]  /*99e0*/  @P3 IMAD.MOV.U32 R7, RZ, RZ, R13 ;  /* 0x000000ffff073224 */ /* 0x000fe200078e000d */
[----:B------:R-:W-:-:S02]  /*99f0*/  F2FP.F16.F32.PACK_AB R84, RZ, R84 ;  /* 0x00000054ff54723e */ /* 0x000fc400000000ff */
[----:B------:R-:W-:Y:S02]  /*9a00*/  F2FP.F16.F32.PACK_AB R85, RZ, R85 ;  /* 0x00000055ff55723e */ /* 0x000fe400000000ff */
[----:B------:R0:W-:Y:S01]  /*9a10*/  @P3 STG.E.U16 desc[UR36][R6.64+0x32], R39 ;  /* 0x0000322706003986 */ /* 0x0001e2000c101524 */
[C---:B------:R-:W-:Y:S02]  /*9a20*/  ISETP.GT.AND P3, PT, R0.reuse, 0x21, P2 ;  /* 0x000000210000780c */ /* 0x040fe40001764270 */
[----:B------:R-:W-:Y:S01]  /*9a30*/  F2FP.F16.F32.PACK_AB R86, RZ, R86 ;  /* 0x00000056ff56723e */ /* 0x000fe200000000ff */
[----:B------:R-:W-:Y:S01]  /*9a40*/  @P4 STG.E.U16 desc[UR36][R4.64+0x40], R40 ;  /* 0x0000402804004986 */ /* 0x000fe2000c101524 */
[C---:B------:R-:W-:Y:S02]  /*9a50*/  ISETP.GT.AND P4, PT, R0.reuse, 0x28, P1 ;  /* 0x000000280000780c */ /* 0x040fe40000f84270 */
[----:B------:R-:W-:Y:S01]  /*9a60*/  F2FP.F16.F32.PACK_AB R87, RZ, R87 ;  /* 0x00000057ff57723e */ /* 0x000fe200000000ff */
[----:B------:R-:W-:Y:S01]  /*9a70*/  @P5 STG.E.U16 desc[UR36][R4.64+0x42], R41 ;  /* 0x0000422904005986 */ /* 0x000fe2000c101524 */
[----:B------:R-:W-:Y:S01]  /*9a80*/  ISETP.GT.AND P5, PT, R0, 0x29, P1 ;  /* 0x000000290000780c */ /* 0x000fe20000fa4270 */
[----:B0-----:R-:W-:Y:S01]  /*9a90*/  @P0 IMAD.MOV.U32 R6, RZ, RZ, R12 ;  /* 0x000000ffff060224 */ /* 0x001fe200078e000c */
[----:B------:R-:W-:-:S05]  /*9aa0*/  @P0 MOV R7, R13 ;  /* 0x0000000d00070202 */ /* 0x000fca0000000f00 */
[----:B------:R0:W-:Y:S01]  /*9ab0*/  @P0 STG.E.U16 desc[UR36][R6.64+0x40], R42 ;  /* 0x0000402a06000986 */ /* 0x0001e2000c101524 */
[----:B------:R-:W-:Y:S01]  /*9ac0*/  ISETP.GT.AND P0, PT, R0, 0x28, P2 ;  /* 0x000000280000780c */ /* 0x000fe20001704270 */
[----:B0-----:R-:W-:Y:S02]  /*9ad0*/  @P3 IMAD.MOV.U32 R6, RZ, RZ, R12 ;  /* 0x000000ffff063224 */ /* 0x001fe400078e000c */
[----:B------:R-:W-:-:S05]  /*9ae0*/  @P3 IMAD.MOV.U32 R7, RZ, RZ, R13 ;  /* 0x000000ffff073224 */ /* 0x000fca00078e000d */
[----:B------:R0:W-:Y:S01]  /*9af0*/  @P3 STG.E.U16 desc[UR36][R6.64+0x42], R43 ;  /* 0x0000422b06003986 */ /* 0x0001e2000c101524 */
[----:B------:R-:W-:-:S03]  /*9b00*/  ISETP.GT.AND P3, PT, R0, 0x29, P2 ;  /* 0x000000290000780c */ /* 0x000fc60001764270 */
[----:B------:R-:W-:Y:S01]  /*9b10*/  @P4 STG.E.U16 desc[UR36][R4.64+0x50], R44 ;  /* 0x0000502c04004986 */ /* 0x000fe2000c101524 */
[----:B------:R-:W-:-:S03]  /*9b20*/  ISETP.GT.AND P4, PT, R0, 0x30, P1 ;  /* 0x000000300000780c */ /* 0x000fc60000f84270 */
[----:B------:R-:W-:Y:S01]  /*9b30*/  @P5 STG.E.U16 desc[UR36][R4.64+0x52], R45 ;  /* 0x0000522d04005986 */ /* 0x000fe2000c101524 */
[----:B------:R-:W-:Y:S01]  /*9b40*/  ISETP.GT.AND P5, PT, R0, 0x31, P1 ;  /* 0x000000310000780c */ /* 0x000fe20000fa4270 */
[----:B0-----:R-:W-:Y:S02]  /*9b50*/  @P0 IMAD.MOV.U32 R6, RZ, RZ, R12 ;  /* 0x000000ffff060224 */ /* 0x001fe400078e000c */
[----:B------:R-:W-:-:S05]  /*9b60*/  @P0 IMAD.MOV.U32 R7, RZ, RZ, R13 ;  /* 0x000000ffff070224 */ /* 0x000fca00078e000d */
        /* <DEDUP_REMOVED lines=101> */
[C---:B------:R-:W-:Y:S02]  /*a1c0*/  ISETP.GT.AND P3, PT, R0.reuse, 0x78, P1 ;  /* 0x000000780000780c */ /* 0x040fe40000f64270 */
[C---:B------:R-:W-:Y:S01]  /*a1d0*/  ISETP.GT.AND P1, PT, R0.reuse, 0x79, P1 ;  /* 0x000000790000780c */ /* 0x040fe20000f24270 */
[----:B------:R-:W-:Y:S01]  /*a1e0*/  @P4 STG.E.U16 desc[UR36][R4.64+0xe0], R80 ;  /* 0x0000e05004004986 */ /* 0x000fe2000c101524 */
[----:B------:R-:W-:-:S03]  /*a1f0*/  ISETP.GT.AND P4, PT, R0, 0x71, P2 ;  /* 0x000000710000780c */ /* 0x000fc60001784270 */
[----:B------:R-:W-:Y:S01]  /*a200*/  @P5 STG.E.U16 desc[UR36][R4.64+0xe2], R81 ;  /* 0x0000e25104005986 */ /* 0x000fe2000c101524 */
[C---:B------:R-:W-:Y:S02]  /*a210*/  ISETP.GT.AND P5, PT, R0.reuse, 0x78, P2 ;  /* 0x000000780000780c */ /* 0x040fe400017a4270 */
[----:B------:R-:W-:Y:S01]  /*a220*/  ISETP.GT.AND P2, PT, R0, 0x79, P2 ;  /* 0x000000790000780c */ /* 0x000fe20001744270 */
[----:B0-----:R-:W-:Y:S01]  /*a230*/  @P0 IMAD.MOV.U32 R6, RZ, RZ, R12 ;  /* 0x000000ffff060224 */ /* 0x001fe200078e000c */
[----:B------:R-:W-:-:S05]  /*a240*/  @P0 MOV R7, R13 ;  /* 0x0000000d00070202 */ /* 0x000fca0000000f00 */
[----:B------:R0:W-:Y:S02]  /*a250*/  @P0 STG.E.U16 desc[UR36][R6.64+0xe0], R82 ;  /* 0x0000e05206000986 */ /* 0x0001e4000c101524 */
[----:B0-----:R-:W-:Y:S02]  /*a260*/  @P4 IMAD.MOV.U32 R6, RZ, RZ, R12 ;  /* 0x000000ffff064224 */ /* 0x001fe400078e000c */
[----:B------:R-:W-:-:S05]  /*a270*/  @P4 IMAD.MOV.U32 R7, RZ, RZ, R13 ;  /* 0x000000ffff074224 */ /* 0x000fca00078e000d */
[----:B------:R-:W-:Y:S04]  /*a280*/  @P4 STG.E.U16 desc[UR36][R6.64+0xe2], R83 ;  /* 0x0000e25306004986 */ /* 0x000fe8000c101524 */
[----:B------:R-:W-:Y:S04]  /*a290*/  @P3 STG.E.U16 desc[UR36][R4.64+0xf0], R84 ;  /* 0x0000f05404003986 */ /* 0x000fe8000c101524 */
[----:B------:R0:W-:Y:S02]  /*a2a0*/  @P1 STG.E.U16 desc[UR36][R4.64+0xf2], R85 ;  /* 0x0000f25504001986 */ /* 0x0001e4000c101524 */
[----:B0-----:R-:W-:-:S02]  /*a2b0*/  @P5 IMAD.MOV.U32 R4, RZ, RZ, R12 ;  /* 0x000000ffff045224 */ /* 0x001fc400078e000c */
[----:B------:R-:W-:-:S05]  /*a2c0*/  @P5 IMAD.MOV.U32 R5, RZ, RZ, R13 ;  /* 0x000000ffff055224 */ /* 0x000fca00078e000d */
[----:B------:R0:W-:Y:S04]  /*a2d0*/  @P5 STG.E.U16 desc[UR36][R4.64+0xf0], R86 ;  /* 0x0000f05604005986 */ /* 0x0001e8000c101524 */
[----:B------:R0:W-:Y:S02]  /*a2e0*/  @P2 STG.E.U16 desc[UR36][R12.64+0xf2], R87 ;  /* 0x0000f2570c002986 */ /* 0x0001e4000c101524 */
.L_x_281:
[----:B------:R-:W-:Y:S05]  /*a2f0*/  BSYNC B0 ;  /* 0x0000000000007941 */ /* 0x000fea0003800000 */
.L_x_29:
[----:B------:R-:W-:Y:S01]  /*a300*/  ULDC UR4, c[0x0][0xc] ;  /* 0x0000030000047ab9 */ /* 0x000fe20000000800 */
[----:B------:R-:W-:Y:S01]  /*a310*/  ULDC UR5, c[0x0][0x10] ;  /* 0x0000040000057ab9 */ /* 0x000fe20000000800 */
[----:B0-----:R-:W0:Y:S01]  /*a320*/  LDC R3, c[0x0][0x14] ;  /* 0x00000500ff037b82 */ /* 0x001e220000000800 */
[----:B------:R-:W-:Y:S01]  /*a330*/  UIMAD.WIDE.U32 UR4, UR4, UR5, URZ ;  /* 0x00000005040472a5 */ /* 0x000fe2000f8e003f */
[----:B------:R-:W-:Y:S01]  /*a340*/  PRMT R0, RZ, 0x7610, R0 ;  /* 0x00007610ff007816 */ /* 0x000fe20000000000 */
[----:B------:R-:W-:Y:S02]  /*a350*/  IMAD.MOV.U32 R153, RZ, RZ, -0x1 ;  /* 0xffffffffff997424 */ /* 0x000fe400078e00ff */
[----:B------:R-:W-:Y:S02]  /*a360*/  IMAD.MOV.U32 R23, RZ, RZ, -0x1 ;  /* 0xffffffffff177424 */ /* 0x000fe400078e00ff */
[----:B0-----:R-:W-:-:S04]  /*a370*/  IMAD.WIDE.U32 R16, R3, UR4, R16 ;  /* 0x0000000403107c25 */ /* 0x001fc8000f8e0010 */
[----:B------:R-:W-:Y:S01]  /*a380*/  IMAD R3, R3, UR5, RZ ;  /* 0x0000000503037c24 */ /* 0x000fe2000f8e02ff */
[----:B------:R-:W-:Y:S02]  /*a390*/  ULDC.64 UR4, c[0x0][0x650] ;  /* 0x0001940000047ab9 */ /* 0x000fe40000000a00 */
[----:B------:R-:W-:Y:S01]  /*a3a0*/  ISETP.GE.U32.AND P0, PT, R16, UR4, PT ;  /* 0x0000000410007c0c */ /* 0x000fe2000bf06070 */
[----:B------:R-:W-:-:S05]  /*a3b0*/  IMAD.IADD R17, R17, 0x1, R3 ;  /* 0x0000000111117824 */ /* 0x000fca00078e0203 */
[----:B------:R-:W-:-:S13]  /*a3c0*/  ISETP.GE.U32.AND.EX P0, PT, R17, UR5, PT, P0 ;  /* 0x0000000511007c0c */ /* 0x000fda000bf06100 */
[----:B------:R-:W-:Y:S05]  /*a3d0*/  @P0 BRA `(.L_x_282) ;  /* 0x0000000400640947 */ /* 0x000fea0003800000 */
[----:B------:R-:W0:Y:S01]  /*a3e0*/  S2R R12, SR_CTAID.X ;  /* 0x00000000000c7919 */ /* 0x000e220000002500 */
[----:B-12---:R-:W1:Y:S01]  /*a3f0*/  LDC.64 R10, c[0x0][0x628] ;  /* 0x00018a00ff0a7b82 */ /* 0x006e620000000a00 */
[----:B------:R-:W-:Y:S01]  /*a400*/  ULDC UR4, c[0x0][0x150] ;  /* 0x0000540000047ab9 */ /* 0x000fe20000000800 */
[----:B------:R-:W-:Y:S01]  /*a410*/  MOV R8, R16 ;  /* 0x0000001000087202 */ /* 0x000fe20000000f00 */
[----:B------:R-:W2:Y:S01]  /*a420*/  S2R R24, SR_CTAID.Y ;  /* 0x0000000000187919 */ /* 0x000ea20000002600 */
[----:B------:R-:W-:-:S04]  /*a430*/  IMAD.MOV.U32 R9, RZ, RZ, R17 ;  /* 0x000000ffff097224 */ /* 0x000fc800078e0011 */
[----:B------:R-:W2:Y:S08]  /*a440*/  LDC R21, c[0x0][0x144] ;  /* 0x00005100ff157b82 */ /* 0x000eb00000000800 */
[----:B------:R-:W2:Y:S08]  /*a450*/  LDC R0, c[0x0][0x630] ;  /* 0x00018c00ff007b82 */ /* 0x000eb00000000800 */
[----:B------:R-:W2:Y:S01]  /*a460*/  LDC.64 R14, c[0x0][0x620] ;  /* 0x00018800ff0e7b82 */ /* 0x000ea20000000a00 */
[----:B-1----:R-:W-:-:S04]  /*a470*/  ISETP.NE.U32.AND P0, PT, R10, RZ, PT ;  /* 0x000000ff0a00720c */ /* 0x002fc80003f05070 */
[----:B------:R-:W-:Y:S02]  /*a480*/  ISETP.NE.AND.EX P0, PT, R11, RZ, PT, P0 ;  /* 0x000000ff0b00720c */ /* 0x000fe40003f05300 */
[----:B0-----:R-:W-:-:S05]  /*a490*/  I2FP.F32.U32 R3, R12 ;  /* 0x0000000c00037245 */ /* 0x001fca0000201000 */
[----:B------:R-:W-:-:S04]  /*a4a0*/  FMUL R3, R3, UR4 ;  /* 0x0000000403037c20 */ /* 0x000fc80008400000 */
[----:B------:R0:W1:Y:S02]  /*a4b0*/  F2I.U32.TRUNC.NTZ R20, R3 ;  /* 0x0000000300147305 */ /* 0x000064000020f000 */
[----:B------:R-:W-:Y:S05]  /*a4c0*/  @!P0 BRA `(.L_x_283) ;  /* 0x0000000000288947 */ /* 0x000fea0003800000 */
[----:B0-----:R-:W0:Y:S02]  /*a4d0*/  LDC R3, c[0x0][0x634] ;  /* 0x00018d00ff037b82 */ /* 0x001e240000000800 */
        /* <DEDUP_REMOVED lines=9> */
.L_x_283:
[----:B------:R-:W3:Y:S01]  /*a570*/  LDC.64 R28, c[0x0][0x640] ;  /* 0x00019000ff1c7b82 */ /* 0x000ee20000000a00 */
[-CC-:B--2---:R-:W-:Y:S01]  /*a580*/  SHF.R.U64 R23, R8, R0.reuse, R9.reuse ;  /* 0x0000000008177219 */ /* 0x184fe20000001209 */
[----:B-1----:R-:W-:Y:S01]  /*a590*/  IMAD.MOV R20, RZ, RZ, -R20 ;  /* 0x000000ffff147224 */ /* 0x002fe200078e0a14 */
[----:B------:R-:W-:Y:S01]  /*a5a0*/  SHF.R.U32.HI R0, RZ, R0, R9 ;  /* 0x00000000ff007219 */ /* 0x000fe20000011609 */
[----:B------:R-:W-:Y:S01]  /*a5b0*/  ULDC UR4, c[0x0][0x154] ;  /* 0x0000550000047ab9 */ /* 0x000fe20000000800 */
[----:B0-----:R-:W-:Y:S01]  /*a5c0*/  IADD3 R3, P0, RZ, -R23, RZ ;  /* 0x80000017ff037210 */ /* 0x001fe20007f1e0ff */
[----:B------:R-:W-:Y:S02]  /*a5d0*/  IMAD R21, R21, R20, R12 ;  /* 0x0000001415157224 */ /* 0x000fe400078e020c */
[----:B------:R-:W0:Y:S01]  /*a5e0*/  LDC R6, c[0x0][0x618] ;  /* 0x00018600ff067b82 */ /* 0x000e220000000800 */
[----:B------:R-:W-:Y:S02]  /*a5f0*/  IMAD.MOV.U32 R7, RZ, RZ, 0x1 ;  /* 0x00000001ff077424 */ /* 0x000fe400078e00ff */
[----:B------:R-:W-:-:S04]  /*a600*/  IMAD.X R5, RZ, RZ, ~R0, P0 ;  /* 0x000000ffff057224 */ /* 0x000fc800000e0e00 */
[-C--:B------:R-:W-:Y:S01]  /*a610*/  IMAD R0, R5, R14.reuse, RZ ;  /* 0x0000000e05007224 */ /* 0x080fe200078e02ff */
[----:B------:R-:W1:Y:S01]  /*a620*/  LDC R8, c[0x0][0x608] ;  /* 0x00018200ff087b82 */ /* 0x000e620000000800 */
[----:B------:R-:W-:-:S04]  /*a630*/  IMAD.WIDE.U32 R4, R3, R14, R16 ;  /* 0x0000000e03047225 */ /* 0x000fc800078e0010 */
[----:B------:R-:W-:Y:S01]  /*a640*/  IMAD R3, R3, R15, R0 ;  /* 0x0000000f03037224 */ /* 0x000fe200078e0200 */
[----:B------:R-:W-:Y:S02]  /*a650*/  I2FP.F32.U32 R0, R24 ;  /* 0x0000001800007245 */ /* 0x000fe40000201000 */
[----:B------:R-:W2:Y:S01]  /*a660*/  LDC R26, c[0x0][0x658] ;  /* 0x00019600ff1a7b82 */ /* 0x000ea20000000800 */
[----:B------:R-:W-:Y:S01]  /*a670*/  IMAD.IADD R3, R5, 0x1, R3 ;  /* 0x0000000105037824 */ /* 0x000fe200078e0203 */
[----:B---3--:R-:W-:Y:S01]  /*a680*/  ISETP.NE.U32.AND P0, PT, R28, RZ, PT ;  /* 0x000000ff1c00720c */ /* 0x008fe20003f05070 */
[----:B------:R-:W-:Y:S01]  /*a690*/  FMUL R0, R0, UR4 ;  /* 0x0000000400007c20 */ /* 0x000fe20008400000 */
[----:B------:R-:W-:Y:S02]  /*a6a0*/  MOV R5, 0xffffffff ;  /* 0xffffffff00057802 */ /* 0x000fe40000000f00 */
[----:B------:R-:W-:Y:S01]  /*a6b0*/  ISETP.NE.AND.EX P0, PT, R29, RZ, PT, P0 ;  /* 0x000000ff1d00720c */ /* 0x000fe20003f05300 */
[----:B------:R3:W2:Y:S01]  /*a6c0*/  F2I.U32.TRUNC.NTZ R13, R0 ;  /* 0x00000000000d7305 */ /* 0x0006a2000020f000 */
[----:B------:R-:W3:Y:S01]  /*a6d0*/  LDC R15, c[0x0][0x148] ;  /* 0x00005200ff0f7b82 */ /* 0x000ee20000000800 */
[----:B0-----:R-:W-:-:S02]  /*a6e0*/  SHF.R.U64 R12, R4, R6, R3 ;  /* 0x00000006040c7219 */ /* 0x001fc40000001203 */
[----:B------:R-:W-:-:S05]  /*a6f0*/  SHF.R.U32.HI R3, RZ, R6, R3 ;  /* 0x00000006ff037219 */ /* 0x000fca0000011603 */
[----:B------:R-:W0:Y:S01]  /*a700*/  LDC R20, c[0x0][0x600] ;  /* 0x00018000ff147b82 */ /* 0x000e220000000800 */
[-CC-:B-1----:R-:W-:Y:S02]  /*a710*/  SHF.R.U64 R10, R12, R8.reuse, R3.reuse ;  /* 0x000000080c0a7219 */ /* 0x182fe40000001203 */
[----:B------:R-:W-:-:S05]  /*a720*/  SHF.R.U32.HI R3, RZ, R8, R3 ;  /* 0x00000008ff037219 */ /* 0x000fca0000011603 */
[----:B------:R-:W1:Y:S01]  /*a730*/  LDC R27, c[0x0][0x648] ;  /* 0x00019200ff1b7b82 */ /* 0x000e620000000800 */
[-C--:B--2---:R-:W-:Y:S02]  /*a740*/  SHF.L.U32 R4, R5, R26.reuse, RZ ;  /* 0x0000001a05047219 */ /* 0x084fe400000006ff */
[--C-:B------:R-:W-:Y:S02]  /*a750*/  SHF.R.U64 R14, R10, R26, R3.reuse ;  /* 0x0000001a0a0e7219 */ /* 0x100fe40000001203 */
[----:B------:R-:W-:Y:S02]  /*a760*/  LOP3.LUT R25, RZ, R4, RZ, 0x33, !PT ;  /* 0x00000004ff197212 */ /* 0x000fe400078e33ff */
[-C--:B------:R-:W-:Y:S01]  /*a770*/  SHF.R.U32.HI R5, RZ, R26.reuse, R3 ;  /* 0x0000001aff057219 */ /* 0x080fe20000011603 */
[----:B------:R-:W2:Y:S01]  /*a780*/  LDC R30, c[0x0][0x638] ;  /* 0x00018e00ff1e7b82 */ /* 0x000ea20000000800 */
[----:B------:R-:W-:Y:S01]  /*a790*/  SHF.L.U32 R152, R7, R26, RZ ;  /* 0x0000001a07987219 */ /* 0x000fe200000006ff */
[----:B------:R-:W-:-:S06]  /*a7a0*/  IMAD.MOV.U32 R4, RZ, RZ, R14 ;  /* 0x000000ffff047224 */ /* 0x000fcc00078e000e */
[----:B------:R-:W0:Y:S01]  /*a7b0*/  LDC R31, c[0x0][0x610] ;  /* 0x00018400ff1f7b82 */ /* 0x000e220000000800 */
[----:B------:R-:W-:Y:S05]  /*a7c0*/  @!P0 BRA `(.L_x_284) ;  /* 0x0000000000288947 */ /* 0x000fea0003800000 */
[----:B------:R-:W4:Y:S02]  /*a7d0*/  LDC R3, c[0x0][0x64c] ;  /* 0x00019300ff037b82 */ /* 0x000f240000000800 */
[----:B----4-:R-:W-:-:S05]  /*a7e0*/  IADD3 R3, P0, R14, R3, RZ ;  /* 0x000000030e037210 */ /* 0x010fca0007f1e0ff */
        /* <DEDUP_REMOVED lines=8> */
.L_x_284:
[----:B------:R-:W-:Y:S01]  /*a870*/  ISETP.NE.AND P0, PT, R2, 0x1, PT ;  /* 0x000000010200780c */ /* 0x000fe20003f05270 */
[----:B0-----:R-:W-:Y:S01]  /*a880*/  VIADD R7, R20, 0xffffffff ;  /* 0xffffffff14077836 */ /* 0x001fe20000000000 */
[----:B-1-3--:R-:W-:Y:S01]  /*a890*/  SHF.R.U64 R0, R4, R27, R5 ;  /* 0x0000001b04007219 */ /* 0x00afe20000001205 */
[----:B------:R-:W-:Y:S01]  /*a8a0*/  IMAD.MOV R13, RZ, RZ, -R13 ;  /* 0x000000ffff0d7224 */ /* 0x000fe200078e0a0d */
[----:B------:R-:W-:Y:S01]  /*a8b0*/  LOP3.LUT R5, R10, R25, RZ, 0xc0, !PT ;  /* 0x000000190a057212 */ /* 0x000fe200078ec0ff */
[----:B------:R-:W-:Y:S01]  /*a8c0*/  IMAD.MOV.U32 R4, RZ, RZ, 0x1 ;  /* 0x00000001ff047424 */ /* 0x000fe200078e00ff */
[----:B------:R-:W-:-:S03]  /*a8d0*/  IADD3 R3, -R0, RZ, RZ ;  /* 0x000000ff00037210 */ /* 0x000fc60007ffe1ff */
[----:B------:R-:W-:Y:S01]  /*a8e0*/  IMAD R152, R152, R0, R5 ;  /* 0x0000000098987224 */ /* 0x000fe200078e0205 */
[----:B------:R-:W-:Y:S01]  /*a8f0*/  LOP3.LUT R5, R12, R7, RZ, 0xc0, !PT ;  /* 0x000000070c057212 */ /* 0x000fe200078ec0ff */
[----:B--2---:R-:W-:Y:S02]  /*a900*/  IMAD R0, R3, R30, R14 ;  /* 0x0000001e03007224 */ /* 0x004fe400078e020e */
[----:B------:R-:W-:Y:S02]  /*a910*/  @P0 IMAD R21, R15, R13, R24 ;  /* 0x0000000d0f150224 */ /* 0x000fe400078e0218 */
[----:B------:R-:W-:Y:S01]  /*a920*/  IMAD R3, R0, R20, R5 ;  /* 0x0000001400037224 */ /* 0x000fe200078e0205 */
[----:B------:R-:W-:Y:S01]  /*a930*/  PRMT R0, R4, 0x7610, R0 ;  /* 0x0000761004007816 */ /* 0x000fe20000000000 */
[----:B------:R-:W-:-:S05]  /*a940*/  IMAD R152, R152, R31, R21 ;  /* 0x0000001f98987224 */ /* 0x000fca00078e0215 */
[----:B------:R-:W-:Y:S02]  /*a950*/  SEL R153, R3, R152, !P0 ;  /* 0x0000009803997207 */ /* 0x000fe40004000000 */
[----:B------:R-:W-:-:S07]  /*a960*/  SEL R152, R152, R3, !P0 ;  /* 0x0000000398987207 */ /* 0x000fce0004000000 */
.L_x_282:
[----:B------:R-:W-:-:S13]  /*a970*/  LOP3.LUT P0, RZ, R0, 0xff, RZ, 0xc0, !PT ;  /* 0x000000ff00ff7812 */ /* 0x000fda000780c0ff */
[----:B------:R-:W-:Y:S05]  /*a980*/  @P0 BRA `(.L_x_285) ;  /* 0xffffff64009c0947 */ /* 0x000fea000383ffff */
[----:B------:R-:W-:Y:S05]  /*a990*/  EXIT ;  /* 0x000000000000794d */ /* 0x000fea0003800000 */
.L_x_4:
[----:B0-----:R-:W-:Y:S01]  /*a9a0*/  ULDC.64 UR4, c[0x0][0x650] ;  /* 0x0001940000047ab9 */ /* 0x001fe20000000a00 */
        /* <DEDUP_REMOVED lines=20> */
[----:B------:R-:W-:Y:S01]  /*aaf0*/  IMAD.WIDE.U32 R6, R11, R12, RZ ;  /* 0x0000000c0b067225 */ /* 0x000fe200078e00ff */
[----:B------:R-:W-:-:S03]  /*ab00*/  IADD3.X R11, RZ, RZ, RZ, P0, !PT ;  /* 0x000000ffff0b7210 */ /* 0x000fc600007fe4ff */
[----:B------:R-:W-:Y:S01]  /*ab10*/  IMAD.MOV.U32 R10, RZ, RZ, R9 ;  /* 0x000000ffff0a7224 */ /* 0x000fe200078e0009 */
[----:B------:R-:W-:-:S05]  /*ab20*/  IADD3 RZ, P0, R7, R8, RZ ;  /* 0x0000000807ff7210 */ /* 0x000fca0007f1e0ff */
[----:B------:R-:W-:-:S08]  /*ab30*/  IMAD.WIDE.U32.X R10, R15, R13, R10, P0 ;  /* 0x0000000d0f0a7225 */ /* 0x000fd000000e040a */
.L_x_287:
[--C-:B------:R-:W-:Y:S01]  /*ab40*/  SHF.R.U64 R12, R10, R14, R11.reuse ;  /* 0x0000000e0a0c7219 */ /* 0x100fe2000000120b */
[----:B------:R-:W0:Y:S01]  /*ab50*/  LDC R22, c[0x0][0x618] ;  /* 0x00018600ff167b82 */ /* 0x000e220000000800 */
[----:B------:R-:W-:Y:S01]  /*ab60*/  I2FP.F32.U32 R6, R4 ;  /* 0x0000000400067245 */ /* 0x000fe20000201000 */
[----:B------:R-:W-:Y:S01]  /*ab70*/  ULDC UR4, c[0x0][0x150] ;  /* 0x0000540000047ab9 */ /* 0x000fe20000000800 */
[----:B------:R-:W-:Y:S02]  /*ab80*/  SHF.R.U32.HI R5, RZ, R14, R11 ;  /* 0x0000000eff057219 */ /* 0x000fe4000001160b */
[----:B------:R-:W-:Y:S01]  /*ab90*/  IADD3 R9, P0, RZ, -R12, RZ ;  /* 0x8000000cff097210 */ /* 0x000fe20007f1e0ff */
[----:B------:R-:W-:Y:S01]  /*aba0*/  FMUL R11, R6, UR4 ;  /* 0x00000004060b7c20 */ /* 0x000fe20008400000 */
[----:B------:R-:W-:Y:S01]  /*abb0*/  ULDC UR4, c[0x0][0x154] ;  /* 0x0000550000047ab9 */ /* 0x000fe20000000800 */
[----:B------:R-:W1:Y:S02]  /*abc0*/  LDC.64 R24, c[0x0][0x640] ;  /* 0x00019000ff187b82 */ /* 0x000e640000000a00 */
[----:B------:R-:W-:-:S02]  /*abd0*/  IMAD.X R5, RZ, RZ, ~R5, P0 ;  /* 0x000000ffff057224 */ /* 0x000fc400000e0e05 */
[----:B------:R-:W2:Y:S01]  /*abe0*/  F2I.U32.TRUNC.NTZ R11, R11 ;  /* 0x0000000b000b7305 */ /* 0x000ea2000020f000 */
[----:B------:R-:W-:-:S03]  /*abf0*/  IMAD.WIDE.U32 R6, R9, R20, R16 ;  /* 0x0000001409067225 */ /* 0x000fc600078e0010 */
[----:B------:R-:W3:Y:S01]  /*ac00*/  LDC R13, c[0x0][0x144] ;  /* 0x00005100ff0d7b82 */ /* 0x000ee20000000800 */
[----:B------:R-:W-:-:S04]  /*ac10*/  IMAD R8, R5, R20, RZ ;  /* 0x0000001405087224 */ /* 0x000fc800078e02ff */
[----:B------:R-:W-:Y:S02]  /*ac20*/  IMAD R5, R9, R21, R8 ;  /* 0x0000001509057224 */ /* 0x000fe400078e0208 */
[----:B------:R-:W-:Y:S01]  /*ac30*/  IMAD.MOV.U32 R8, RZ, RZ, -0x1 ;  /* 0xffffffffff087424 */ /* 0x000fe200078e00ff */
[----:B------:R-:W4:Y:S01]  /*ac40*/  LDC R14, c[0x0][0x608] ;  /* 0x00018200ff0e7b82 */ /* 0x000f220000000800 */
[----:B------:R-:W-:Y:S01]  /*ac50*/  IMAD.IADD R5, R7, 0x1, R5 ;  /* 0x0000000107057824 */ /* 0x000fe200078e0205 */
[----:B------:R-:W-:-:S04]  /*ac60*/  I2FP.F32.U32 R7, R3 ;  /* 0x0000000300077245 */ /* 0x000fc80000201000 */
[-C--:B0-----:R-:W-:Y:S01]  /*ac70*/  SHF.R.U64 R10, R6, R22.reuse, R5 ;  /* 0x00000016060a7219 */ /* 0x081fe20000001205 */
[----:B--2---:R-:W-:Y:S01]  /*ac80*/  IMAD.MOV R6, RZ, RZ, -R11 ;  /* 0x000000ffff067224 */ /* 0x004fe200078e0a0b */
[----:B------:R-:W0:Y:S01]  /*ac90*/  LDC R9, c[0x0][0x658] ;  /* 0x00019600ff097b82 */ /* 0x000e220000000800 */
[----:B-1----:R-:W-:Y:S01]  /*aca0*/  ISETP.NE.U32.AND P0, PT, R24, RZ, PT ;  /* 0x000000ff1800720c */ /* 0x002fe20003f05070 */
[----:B------:R-:W-:Y:S01]  /*acb0*/  FMUL R7, R7, UR4 ;  /* 0x0000000407077c20 */ /* 0x000fe20008400000 */
[----:B------:R-:W-:Y:S02]  /*acc0*/  SHF.R.U32.HI R5, RZ, R22, R5 ;  /* 0x00000016ff057219 */ /* 0x000fe40000011605 */
[----:B------:R-:W-:-:S03]  /*acd0*/  ISETP.NE.AND.EX P0, PT, R25, RZ, PT, P0 ;  /* 0x000000ff1900720c */ /* 0x000fc60003f05300 */
[----:B------:R-:W1:Y:S01]  /*ace0*/  LDC R20, c[0x0][0x148] ;  /* 0x00005200ff147b82 */ /* 0x000e620000000800 */
[----:B---3--:R-:W-:Y:S02]  /*acf0*/  IMAD R23, R13, R6, R4 ;  /* 0x000000060d177224 */ /* 0x008fe400078e0204 */
[----:B------:R-:W-:-:S05]  /*ad00*/  IMAD.MOV.U32 R6, RZ, RZ, 0x1 ;  /* 0x00000001ff067424 */ /* 0x000fca00078e00ff */
[----:B------:R-:W2:Y:S01]  /*ad10*/  LDC R21, c[0x0][0x600] ;  /* 0x00018000ff157b82 */ /* 0x000ea20000000800 */
[-CC-:B----4-:R-:W-:Y:S02]  /*ad20*/  SHF.R.U64 R13, R10, R14.reuse, R5.reuse ;  /* 0x0000000e0a0d7219 */ /* 0x190fe40000001205 */
[----:B------:R-:W-:Y:S02]  /*ad30*/  SHF.R.U32.HI R4, RZ, R14, R5 ;  /* 0x0000000eff047219 */ /* 0x000fe40000011605 */
[----:B------:R3:W4:Y:S03]  /*ad40*/  F2I.U32.TRUNC.NTZ R14, R7 ;  /* 0x00000007000e7305 */ /* 0x000726000020f000 */
[----:B------:R-:W1:Y:S01]  /*ad50*/  LDC R26, c[0x0][0x648] ;  /* 0x00019200ff1a7b82 */ /* 0x000e620000000800 */
[-C--:B0-----:R-:W-:Y:S02]  /*ad60*/  SHF.R.U64 R15, R13, R9.reuse, R4 ;  /* 0x000000090d0f7219 */ /* 0x081fe40000001204 */
[----:B------:R-:W-:-:S02]  /*ad70*/  SHF.L.U32 R8, R8, R9, RZ ;  /* 0x0000000908087219 */ /* 0x000fc400000006ff */
[-C--:B------:R-:W-:Y:S01]  /*ad80*/  SHF.R.U32.HI R5, RZ, R9.reuse, R4 ;  /* 0x00000009ff057219 */ /* 0x080fe20000011604 */
[----:B------:R-:W-:Y:S01]  /*ad90*/  IMAD.MOV.U32 R4, RZ, RZ, R15 ;  /* 0x000000ffff047224 */ /* 0x000fe200078e000f */
[----:B------:R-:W-:Y:S01]  /*ada0*/  SHF.L.U32 R22, R6, R9, RZ ;  /* 0x0000000906167219 */ /* 0x000fe200000006ff */
[----:B------:R-:W0:Y:S01]  /*adb0*/  LDC R27, c[0x0][0x638] ;  /* 0x00018e00ff1b7b82 */ /* 0x000e220000000800 */
[----:B------:R-:W-:-:S07]  /*adc0*/  LOP3.LUT R28, RZ, R8, RZ, 0x33, !PT ;  /* 0x00000008ff1c7212 */ /* 0x000fce00078e33ff */
[----:B------:R-:W0:Y:S01]  /*add0*/  LDC R29, c[0x0][0x610] ;  /* 0x00018400ff1d7b82 */ /* 0x000e220000000800 */
[----:B---34-:R-:W-:Y:S05]  /*ade0*/  @!P0 BRA `(.L_x_288) ;  /* 0x0000000000288947 */ /* 0x018fea0003800000 */
[----:B------:R-:W3:Y:S02]  /*adf0*/  LDC R4, c[0x0][0x64c] ;  /* 0x00019300ff047b82 */ /* 0x000ee40000000800 */
[----:B---3--:R-:W-:-:S04]  /*ae00*/  IADD3 R9, P0, R15, R4, RZ ;  /* 0x000000040f097210 */ /* 0x008fc80007f1e0ff */
[----:B------:R-:W-:-:S05]  /*ae10*/  IADD3.X R11, RZ, R5, RZ, P0, !PT ;  /* 0x00000005ff0b7210 */ /* 0x000fca00007fe4ff */
[----:B------:R-:W-:-:S04]  /*ae20*/  IMAD.WIDE.U32 R4, R11, R24, RZ ;  /* 0x000000180b047225 */ /* 0x000fc800078e00ff */
[----:B------:R-:W-:-:S04]  /*ae30*/  IMAD.WIDE.U32 R6, P0, R9, R25, R4 ;  /* 0x0000001909067225 */ /* 0x000fc80007800004 */
[----:B------:R-:W-:-:S04]  /*ae40*/  IMAD.WIDE.U32 R4, R9, R24, RZ ;  /* 0x0000001809047225 */ /* 0x000fc800078e00ff */
[----:B------:R-:W-:Y:S01]  /*ae50*/  IMAD.X R9, RZ, RZ, RZ, P0 ;  /* 0x000000ffff097224 */ /* 0x000fe200000e06ff */
[----:B------:R-:W-:Y:S01]  /*ae60*/  IADD3 RZ, P0, R5, R6, RZ ;  /* 0x0000000605ff7210 */ /* 0x000fe20007f1e0ff */
[----:B------:R-:W-:-:S04]  /*ae70*/  IMAD.MOV.U32 R8, RZ, RZ, R7 ;  /* 0x000000ffff087224 */ /* 0x000fc800078e0007 */
[----:B------:R-:W-:-:S08]  /*ae80*/  IMAD.WIDE.U32.X R4, R11, R25, R8, P0 ;  /* 0x000000190b047225 */ /* 0x000fd000000e0408 */
.L_x_288:
[----:B------:R-:W-:Y:S01]  /*ae90*/  ISETP.NE.AND P0, PT, R2, 0x1, PT ;  /* 0x000000010200780c */ /* 0x000fe20003f05270 */
[----:B--2---:R-:W-:Y:S01]  /*aea0*/  VIADD R7, R21, 0xffffffff ;  /* 0xffffffff15077836 */ /* 0x004fe20000000000 */
[----:B-1----:R-:W-:Y:S01]  /*aeb0*/  SHF.R.U64 R5, R4, R26, R5 ;  /* 0x0000001a04057219 */ /* 0x002fe20000001205 */
[----:B------:R-:W-:Y:S01]  /*aec0*/  IMAD.MOV R14, RZ, RZ, -R14 ;  /* 0x000000ffff0e7224 */ /* 0x000fe200078e0a0e */
[----:B------:R-:W-:Y:S01]  /*aed0*/  LOP3.LUT R4, R13, R28, RZ, 0xc0, !PT ;  /* 0x0000001c0d047212 */ /* 0x000fe200078ec0ff */
[----:B------:R-:W-:Y:S01]  /*aee0*/  IMAD.MOV.U32 R8, RZ, RZ, R12 ;  /* 0x000000ffff087224 */ /* 0x000fe200078e000c */
[----:B------:R-:W-:Y:S01]  /*aef0*/  LOP3.LUT R10, R10, R7, RZ, 0xc0, !PT ;  /* 0x000000070a0a7212 */ /* 0x000fe200078ec0ff */
[----:B------:R-:W-:Y:S02]  /*af00*/  IMAD.MOV R6, RZ, RZ, -R5 ;  /* 0x000000ffff067224 */ /* 0x000fe400078e0a05 */
[----:B------:R-:W-:-:S04]  /*af10*/  IMAD R4, R22, R5, R4 ;  /* 0x0000000516047224 */ /* 0x000fc800078e0204 */
[----:B------:R-:W-:Y:S02]  /*af20*/  @P0 IMAD R23, R20, R14, R3 ;  /* 0x0000000e14170224 */ /* 0x000fe400078e0203 */
[----:B0-----:R-:W-:Y:S02]  /*af30*/  IMAD R3, R6, R27, R15 ;  /* 0x0000001b06037224 */ /* 0x001fe400078e020f */
[----:B------:R-:W-:Y:S02]  /*af40*/  IMAD R7, R4, R29, R23 ;  /* 0x0000001d04077224 */ /* 0x000fe400078e0217 */
[----:B------:R-:W-:Y:S02]  /*af50*/  IMAD R4, R3, R21, R10 ;  /* 0x0000001503047224 */ /* 0x000fe400078e020a */
[----:B------:R-:W-:-:S03]  /*af60*/  IMAD.MOV.U32 R6, RZ, RZ, 0x1 ;  /* 0x00000001ff067424 */ /* 0x000fc600078e00ff */
[----:B------:R-:W-:Y:S02]  /*af70*/  SEL R9, R4, R7, !P0 ;  /* 0x0000000704097207 */ /* 0x000fe40004000000 */
[----:B------:R-:W-:-:S07]  /*af80*/  SEL R7, R7, R4, !P0 ;  /* 0x0000000407077207 */ /* 0x000fce0004000000 */
.L_x_286:
[----:B------:R-:W-:-:S08]  /*af90*/  NOP ;  /* 0x0000000000007918 */ /* 0x000fd00000000000 */
[----:B------:R-:W0:-:S00]  /*afa0*/  USETMAXREG.DEALLOC.CTAPOOL 0x28 ;  /* 0x00000028000079c8 */ /* 0x000e0000080e0500 */
[----:B0-----:R-:W-:-:S13]  /*afb0*/  ISETP.NE.AND P0, PT, R0, RZ, PT ;  /* 0x000000ff0000720c */ /* 0x001fda0003f05270 */
[----:B------:R-:W-:Y:S05]  /*afc0*/  @P0 EXIT ;  /* 0x000000000000094d */ /* 0x000fea0003800000 */
[----:B------:R-:W-:Y:S01]  /*afd0*/  LOP3.LUT P0, RZ, R6, 0xff, RZ, 0xc0, !PT ;  /* 0x000000ff06ff7812 */ /* 0x000fe2000780c0ff */
[----:B------:R-:W-:Y:S01]  /*afe0*/  IMAD.MOV.U32 R12, RZ, RZ, RZ ;  /* 0x000000ffff0c7224 */ /* 0x000fe200078e00ff */
[----:B------:R-:W-:-:S11]  /*aff0*/  MOV R0, 0x1 ;  /* 0x0000000100007802 */ /* 0x000fd60000000f00 */
[----:B------:R-:W-:Y:S05]  /*b000*/  @!P0 BRA `(.L_x_289) ;  /* 0x0000000c00948947 */ /* 0x000fea0003800000 */
[----:B------:R-:W0:Y:S01]  /*b010*/  LDC R0, c[0x0][0x28c] ;  /* 0x0000a300ff007b82 */ /* 0x000e220000000800 */
[----:B------:R-:W-:Y:S01]  /*b020*/  ULDC UR5, c[0x0][0x658] ;  /* 0x0001960000057ab9 */ /* 0x000fe20000000800 */
[----:B------:R-:W-:Y:S01]  /*b030*/  UMOV UR7, 0xffffffff ;  /* 0xffffffff00077882 */ /* 0x000fe20000000000 */
[----:B------:R-:W-:Y:S01]  /*b040*/  ULDC UR6, c[0x0][0xc] ;  /* 0x0000030000067ab9 */ /* 0x000fe20000000800 */
[----:B------:R-:W-:Y:S01]  /*b050*/  USHF.L.U32 UR9, UR7, UR5, URZ ;  /* 0x0000000507097299 */ /* 0x000fe2000800063f */
[C---:B------:R-:W-:Y:S01]  /*b060*/  LOP3.LUT P2, RZ, R18.reuse, 0x7f, RZ, 0xc0, !PT ;  /* 0x0000007f12ff7812 */ /* 0x040fe2000784c0ff */
[----:B------:R-:W-:Y:S01]  /*b070*/  UMOV UR8, 0x1 ;  /* 0x0000000100087882 */ /* 0x000fe20000000000 */
[----:B------:R-:W-:Y:S01]  /*b080*/  ULDC UR7, c[0x0][0x10] ;  /* 0x0000040000077ab9 */ /* 0x000fe20000000800 */
[----:B------:R-:W-:Y:S01]  /*b090*/  LOP3.LUT P0, RZ, R18, 0x1f, RZ, 0xc0, !PT ;  /* 0x0000001f12ff7812 */ /* 0x000fe2000780c0ff */
[----:B------:R-:W-:Y:S01]  /*b0a0*/  UIMAD.WIDE.U32 UR6, UR6, UR7, URZ ;  /* 0x00000007060672a5 */ /* 0x000fe2000f8e003f */
[----:B------:R-:W-:Y:S01]  /*b0b0*/  BSSY B0, `(.L_x_289) ;  /* 0x00000da000007945 */ /* 0x000fe20003800000 */
[----:B------:R-:W-:Y:S01]  /*b0c0*/  USHF.L.U32 UR5, UR8, UR5, URZ ;  /* 0x0000000508057299 */ /* 0x000fe2000800063f */
[----:B------:R-:W-:Y:S01]  /*b0d0*/  IMAD.MOV.U32 R13, RZ, RZ, 0x1 ;  /* 0x00000001ff0d7424 */ /* 0x000fe200078e00ff */
[----:B------:R-:W-:Y:S01]  /*b0e0*/  LOP3.LUT R11, R19, 0x2, RZ, 0xfc, !PT ;  /* 0x00000002130b7812 */ /* 0x000fe200078efcff */
[----:B------:R-:W-:Y:S01]  /*b0f0*/  ULDC UR8, c[0x0][0x14] ;  /* 0x0000050000087ab9 */ /* 0x000fe20000000800 */
[----:B------:R-:W-:Y:S01]  /*b100*/  PLOP3.LUT P0, PT, P0, P2, PT, 0x8a, 0x0 ;  /* 0x000000000000781c */ /* 0x000fe20000705172 */
[----:B------:R-:W-:Y:S01]  /*b110*/  UIMAD.WIDE.U32 UR28, UR6, UR8, URZ ;  /* 0x00000008061c72a5 */ /* 0x000fe2000f8e003f */
[----:B------:R-:W-:Y:S01]  /*b120*/  IMAD.MOV.U32 R12, RZ, RZ, RZ ;  /* 0x000000ffff0c7224 */ /* 0x000fe200078e00ff */
[----:B------:R-:W-:Y:S01]  /*b130*/  UIMAD UR18, UR7, UR8, URZ ;  /* 0x00000008071272a4 */ /* 0x000fe2000f8e023f */
[----:B------:R-:W-:Y:S01]  /*b140*/  ULDC UR4, c[0x0][0x600] ;  /* 0x0001800000047ab9 */ /* 0x000fe20000000800 */
[----:B------:R-:W-:-:S02]  /*b150*/  ULOP3.LUT UR22, URZ, UR9, URZ, 0x33, !UPT ;  /* 0x000000093f167292 */ /* 0x000fc4000f8e333f */
[----:B------:R-:W-:Y:S01]  /*b160*/  UIADD3 UR4, UR4, -0x1, URZ ;  /* 0xffffffff04047890 */ /* 0x000fe2000fffe03f */
[----:B0-----:R-:W-:Y:S01]  /*b170*/  VIADD R0, R0, 0x1f ;  /* 0x0000001f00007836 */ /* 0x001fe20000000000 */
[----:B------:R-:W-:Y:S01]  /*b180*/  UIADD3 UR18, UR29, UR18, URZ ;  /* 0x000000121d127290 */ /* 0x000fe2000fffe03f */
[----:B------:R-:W-:-:S03]  /*b190*/  ULDC.64 UR32, c[0x0][0x198] ;  /* 0x0000660000207ab9 */ /* 0x000fc60000000a00 */
[----:B------:R-:W-:-:S04]  /*b1a0*/  SHF.R.S32.HI R3, RZ, 0x1f, R0 ;  /* 0x0000001fff037819 */ /* 0x000fc80000011400 */
[----:B------:R-:W-:Y:S01]  /*b1b0*/  LEA.HI R3, R3, R0, RZ, 0x5 ;  /* 0x0000000003037211 */ /* 0x000fe200078f28ff */
[----:B------:R-:W-:-:S03]  /*b1c0*/  IMAD.MOV.U32 R0, RZ, RZ, 0x1 ;  /* 0x00000001ff007424 */ /* 0x000fc600078e00ff */
[----:B------:R-:W-:-:S05]  /*b1d0*/  SHF.R.S32.HI R3, RZ, 0x5, R3 ;  /* 0x00000005ff037819 */ /* 0x000fca0000011403 */
[----:B------:R-:W-:-:S07]  /*b1e0*/  VIADD R10, R3, 0x1 ;  /* 0x00000001030a7836 */ /* 0x000fce0000000000 */
.L_x_301:
[----:B------:R-:W-:-:S03]  /*b1f0*/  UMOV UR6, 0xffffffff ;  /* 0xffffffff00067882 */ /* 0x000fc60000000000 */
[----:B------:R-:W-:Y:S05]  /*b200*/  BRA.DIV UR6, `(.L_x_290) ;  /* 0x0000001206b47947 */ /* 0x000fea000b800000 */
[----:B------:R-:W-:-:S13]  /*b210*/  ELECT P6, URZ, PT ;  /* 0x00000000003f782f */ /* 0x000fda00038c0000 */
.L_x_317:
[----:B------:R-:W-:Y:S04]  /*b220*/  BSSY B1, `(.L_x_291) ;  /* 0x0000051000017945 */ /* 0x000fe80003800000 */
[----:B------:R-:W-:Y:S05]  /*b230*/  @!P6 BRA `(.L_x_292) ;  /* 0x00000004003ce947 */ /* 0x000fea0003800000 */
[----:B------:R-:W0:Y:S02]  /*b240*/  LDC R4, c[0x0][0x28c] ;  /* 0x0000a300ff047b82 */ /* 0x000e240000000800 */
[----:B0-----:R-:W-:-:S13]  /*b250*/  ISETP.GE.AND P1, PT, R4, 0x1, PT ;  /* 0x000000010400780c */ /* 0x001fda0003f26270 */
[----:B------:R-:W-:Y:S05]  /*b260*/  @!P1 BRA `(.L_x_292) ;  /* 0x0000000400309947 */ /* 0x000fea0003800000 */
[----:B------:R-:W-:Y:S01]  /*b270*/  IMAD.SHL.U32 R15, R7, 0x100, RZ ;  /* 0x00000100070f7824 */ /* 0x000fe200078e00ff */
[----:B------:R-:W-:Y:S01]  /*b280*/  SHF.L.U32 R18, R9, 0x7, RZ ;  /* 0x0000000709127819 */ /* 0x000fe200000006ff */
[----:B------:R-:W-:Y:S02]  /*b290*/  IMAD.MOV.U32 R20, RZ, RZ, RZ ;  /* 0x000000ffff147224 */ /* 0x000fe400078e00ff */
[----:B------:R-:W-:Y:S01]  /*b2a0*/  IMAD.MOV.U32 R4, RZ, RZ, R10 ;  /* 0x000000ffff047224 */ /* 0x000fe200078e000a */
[----:B------:R-:W-:Y:S01]  /*b2b0*/  IADD3 R25, R18, 0x40, RZ ;  /* 0x0000004012197810 */ /* 0x000fe20007ffe0ff */
[----:B------:R-:W-:Y:S02]  /*b2c0*/  IMAD.MOV.U32 R5, RZ, RZ, R0 ;  /* 0x000000ffff057224 */ /* 0x000fe400078e0000 */
[----:B------:R-:W-:Y:S02]  /*b2d0*/  IMAD.MOV.U32 R6, RZ, RZ, R12 ;  /* 0x000000ffff067224 */ /* 0x000fe400078e000c */
[----:B------:R-:W-:-:S02]  /*b2e0*/  VIADD R22, R15, 0x40 ;  /* 0x000000400f167836 */ /* 0x000fc40000000000 */
[C---:B------:R-:W-:Y:S02]  /*b2f0*/  VIADD R23, R15.reuse, 0x80 ;  /* 0x000000800f177836 */ /* 0x040fe40000000000 */
[----:B------:R-:W-:-:S07]  /*b300*/  VIADD R24, R15, 0xc0 ;  /* 0x000000c00f187836 */ /* 0x000fce0000000000 */
.L_x_296:
[----:B------:R-:W0:Y:S01]  /*b310*/  S2R R14, SR_CgaCtaId ;  /* 0x00000000000e7919 */ /* 0x000e220000008800 */
[----:B------:R-:W-:Y:S01]  /*b320*/  MOV R7, 0x400 ;  /* 0x0000040000077802 */ /* 0x000fe20000000f00 */
[----:B------:R-:W1:Y:S03]  /*b330*/  @!P2 LDC R9, c[0x0][0x500] ;  /* 0x00014000ff09ab82 */ /* 0x000e660000000800 */
[----:B0-----:R-:W-:Y:S02]  /*b340*/  LEA R21, R14, R7, 0x18 ;  /* 0x000000070e157211 */ /* 0x001fe400078ec0ff */
[----:B------:R-:W-:-:S03]  /*b350*/  SHF.L.U32 R7, R5, 0x1f, RZ ;  /* 0x0000001f05077819 */ /* 0x000fc600000006ff */
[----:B------:R-:W-:-:S04]  /*b360*/  IMAD R14, R6, 0x8, R21 ;  /* 0x00000008060e7824 */ /* 0x000fc800078e0215 */
[----:B------:R-:W0:Y:S02]  /*b370*/  SYNCS.PHASECHK.TRANS64.TRYWAIT P1, [R14+URZ+0x48], R7 ;  /* 0x000048070e0075a7 */ /* 0x000e24000802017f */
[----:B01----:R-:W-:Y:S05]  /*b380*/  @!P1 BRA `(.L_x_293) ;  /* 0x0000001000749947 */ /* 0x003fea0003800000 */
.L_x_318:
[----:B0-----:R-:W-:Y:S01]  /*b390*/  PRMT R7, R11, 0x9910, RZ ;  /* 0x000099100b077816 */ /* 0x001fe200000000ff */
[----:B------:R0:W-:Y:S03]  /*b3a0*/  @!P2 SYNCS.ARRIVE.TRANS64 RZ, [R14+URZ], R9 ;  /* 0x000000090effa9a7 */ /* 0x0001e6000800003f */
[----:B------:R-:W-:-:S13]  /*b3b0*/  ISETP.NE.AND P1, PT, R7, 0x2, PT ;  /* 0x000000020700780c */ /* 0x000fda0003f25270 */
[----:B0-----:R-:W-:Y:S05]  /*b3c0*/  @P1 BRA `(.L_x_294) ;  /* 0x0000000000041947 */ /* 0x001fea0003800000 */
[----:B------:R-:W-:Y:S01]  /*b3d0*/  BPT.TRAP 0x1 ;  /* 0x000000040000795c */ /* 0x000fe20000300000 */
.L_x_294:
[----:B------:R-:W-:Y:S05]  /*b3e0*/  @P0 BRA `(.L_x_295) ;  /* 0x0000000000040947 */ /* 0x000fea0003800000 */
[----:B------:R-:W-:Y:S01]  /*b3f0*/  BPT.TRAP 0x1 ;  /* 0x000000040000795c */ /* 0x000fe20000300000 */
.L_x_295:
[----:B------:R-:W-:Y:S01]  /*b400*/  R2UR UR23, R21 ;  /* 0x00000000151772ca */ /* 0x000fe200000e0000 */
[----:B------:R-:W-:Y:S01]  /*b410*/  IMAD R21, R6, 0x4000, R21 ;  /* 0x0000400006157824 */ /* 0x000fe200078e0215 */
[----:B------:R-:W-:Y:S01]  /*b420*/  R2UR UR9, R14 ;  /* 0x000000000e0972ca */ /* 0x000fe200000e0000 */
[----:B------:R-:W-:Y:S01]  /*b430*/  UIADD3 UR6, UP0, UR32, 0xf0, URZ ;  /* 0x000000f020067890 */ /* 0x000fe2000ff1e03f */
[----:B------:R-:W-:Y:S01]  /*b440*/  R2UR UR10, R15 ;  /* 0x000000000f0a72ca */ /* 0x000fe200000e0000 */
[----:B------:R-:W-:Y:S01]  /*b450*/  UMOV UR16, 0x0 ;  /* 0x0000000000107882 */ /* 0x000fe20000000000 */
[----:B------:R-:W-:Y:S01]  /*b460*/  R2UR UR13, R21 ;  /* 0x00000000150d72ca */ /* 0x000fe200000e0000 */
[----:B------:R-:W-:Y:S01]  /*b470*/  UIADD3.X UR7, URZ, UR33, URZ, UP0, !UPT ;  /* 0x000000213f077290 */ /* 0x000fe200087fe43f */
[----:B------:R-:W-:Y:S01]  /*b480*/  R2UR UR11, R20 ;  /* 0x00000000140b72ca */ /* 0x000fe200000e0000 */
[----:B------:R-:W-:Y:S01]  /*b490*/  UMOV UR17, 0x10000000 ;  /* 0x1000000000117882 */ /* 0x000fe20000000000 */
[----:B------:R-:W-:Y:S01]  /*b4a0*/  R2UR UR12, R8 ;  /* 0x00000000080c72ca */ /* 0x000fe200000e0000 */
[----:B------:R-:W-:Y:S01]  /*b4b0*/  VIADD R4, R4, 0xffffffff ;  /* 0xffffffff04047836 */ /* 0x000fe20000000000 */
[----:B------:R-:W-:Y:S01]  /*b4c0*/  R2UR UR24, R22 ;  /* 0x00000000161872ca */ /* 0x000fe200000e0000 */
[----:B------:R-:W-:Y:S01]  /*b4d0*/  UIADD3 UR23, UR23, 0x24180, URZ ;  /* 0x0002418017177890 */ /* 0x000fe2000fffe03f */
[C---:B------:R-:W-:Y:S01]  /*b4e0*/  R2UR UR27, R6.reuse ;  /* 0x00000000061b72ca */ /* 0x040fe200000e0000 */
[----:B------:R-:W-:Y:S01]  /*b4f0*/  UIADD3 UR14, UP1, UR32, 0x1f0, URZ ;  /* 0x000001f0200e7890 */ /* 0x000fe2000ff3e03f */
[----:B------:R-:W-:Y:S01]  /*b500*/  R2UR UR25, R23 ;  /* 0x00000000171972ca */ /* 0x000fe200000e0000 */
[----:B------:R-:W-:Y:S01]  /*b510*/  VIADD R6, R6, 0x1 ;  /* 0x0000000106067836 */ /* 0x000fe20000000000 */
[----:B------:R-:W-:Y:S01]  /*b520*/  R2UR UR26, R24 ;  /* 0x00000000181a72ca */ /* 0x000fe200000e0000 */
[----:B------:R-:W-:Y:S01]  /*b530*/  UIADD3 UR8, UR13, 0x180, URZ ;  /* 0x000001800d087890 */ /* 0x000fe2000fffe03f */
[----:B------:R-:W-:Y:S01]  /*b540*/  R2UR UR30, R18 ;  /* 0x00000000121e72ca */ /* 0x000fe200000e0000 */
[----:B------:R-:W-:Y:S01]  /*b550*/  UIADD3 UR19, UR13, 0x1180, URZ ;  /* 0x000011800d137890 */ /* 0x000fe2000fffe03f */
[----:B------:R-:W-:Y:S01]  /*b560*/  ISETP.GT.AND P3, PT, R4, 0x1, PT ;  /* 0x000000010400780c */ /* 0x000fe20003f64270 */
[----:B------:R-:W-:Y:S01]  /*b570*/  UIADD3 UR20, UR13, 0x2180, URZ ;  /* 0x000021800d147890 */ /* 0x000fe2000fffe03f */
[----:B------:R-:W-:Y:S01]  /*b580*/  ISETP.NE.AND P1, PT, R6, 0x9, PT ;  /* 0x000000090600780c */ /* 0x000fe20003f25270 */
[----:B------:R-:W-:Y:S01]  /*b590*/  UIADD3 UR21, UR13, 0x3180, URZ ;  /* 0x000031800d157890 */ /* 0x000fe2000fffe03f */
[----:B------:R-:W-:Y:S01]  /*b5a0*/  VIADD R20, R20, 0x20 ;  /* 0x0000002014147836 */ /* 0x000fe20000000000 */
[----:B------:R-:W-:Y:S01]  /*b5b0*/  ULEA UR13, UR27, UR23, 0xd ;  /* 0x000000171b0d7291 */ /* 0x000fe2000f8e683f */
[----:B------:R0:W-:Y:S01]  /*b5c0*/  UTMALDG.3D [UR8], [UR6], desc[UR16] ;  /* 0x00001008060075b4 */ /* 0x0001e20008011000 */
[----:B------:R-:W-:Y:S01]  /*b5d0*/  UIADD3.X UR15, URZ, UR33, URZ, UP1, !UPT ;  /* 0x000000213f0f7290 */ /* 0x000fe20008ffe43f */
[----:B------:R-:W-:-:S02]  /*b5e0*/  SEL R14, RZ, 0x1, P1 ;  /* 0x00000001ff0e7807 */ /* 0x000fc40000800000 */
[----:B------:R-:W-:Y:S02]  /*b5f0*/  SEL R6, R6, RZ, P1 ;  /* 0x000000ff06067207 */ /* 0x000fe40000800000 */
[----:B------:R-:W-:Y:S01]  /*b600*/  LOP3.LUT R5, R5, R14, RZ, 0x3c, !PT ;  /* 0x0000000e05057212 */ /* 0x000fe200078e3cff */
[----:B0-----:R-:W-:Y:S01]  /*b610*/  UMOV UR10, UR24 ;  /* 0x00000018000a7c82 */ /* 0x001fe20008000000 */
[----:B------:R-:W-:Y:S01]  /*b620*/  R2UR UR24, R25 ;  /* 0x00000000191872ca */ /* 0x000fe200000e0000 */
[----:B------:R-:W-:Y:S01]  /*b630*/  UMOV UR8, UR19 ;  /* 0x0000001300087c82 */ /* 0x000fe20008000000 */
[----:B------:R-:W-:Y:S01]  /*b640*/  UIADD3 UR19, UR13, 0x1000, URZ ;  /* 0x000010000d137890 */ /* 0x000fe2000fffe03f */
[----:B------:R0:W-:Y:S02]  /*b650*/  UTMALDG.3D [UR8], [UR6], desc[UR16] ;  /* 0x00001008060075b4 */ /* 0x0001e40008011000 */
[----:B0-----:R-:W-:Y:S01]  /*b660*/  UMOV UR8, UR20 ;  /* 0x0000001400087c82 */ /* 0x001fe20008000000 */
[----:B------:R-:W-:-:S02]  /*b670*/  UMOV UR10, UR25 ;  /* 0x00000019000a7c82 */ /* 0x000fc40008000000 */
[----:B------:R0:W-:Y:S02]  /*b680*/  UTMALDG.3D [UR8], [UR6], desc[UR16] ;  /* 0x00001008060075b4 */ /* 0x0001e40008011000 */
[----:B0-----:R-:W-:Y:S01]  /*b690*/  UMOV UR8, UR21 ;  /* 0x0000001500087c82 */ /* 0x001fe20008000000 */
[----:B------:R-:W-:Y:S02]  /*b6a0*/  UMOV UR10, UR26 ;  /* 0x0000001a000a7c82 */ /* 0x000fe40008000000 */
[----:B------:R0:W-:Y:S02]  /*b6b0*/  UTMALDG.3D [UR8], [UR6], desc[UR16] ;  /* 0x00001008060075b4 */ /* 0x0001e40008011000 */
[----:B0-----:R-:W-:Y:S01]  /*b6c0*/  UMOV UR8, UR13 ;  /* 0x0000000d00087c82 */ /* 0x001fe20008000000 */
[----:B------:R-:W-:Y:S02]  /*b6d0*/  UMOV UR10, UR30 ;  /* 0x0000001e000a7c82 */ /* 0x000fe40008000000 */
[----:B------:R0:W-:Y:S02]  /*b6e0*/  UTMALDG.3D [UR8], [UR14], desc[UR16] ;  /* 0x000010080e0075b4 */ /* 0x0001e40008011000 */
[----:B0-----:R-:W-:Y:S01]  /*b6f0*/  UMOV UR8, UR19 ;  /* 0x0000001300087c82 */ /* 0x001fe20008000000 */
[----:B------:R-:W-:-:S02]  /*b700*/  UMOV UR10, UR24 ;  /* 0x00000018000a7c82 */ /* 0x000fc40008000000 */
[----:B------:R0:W-:Y:S02]  /*b710*/  UTMALDG.3D [UR8], [UR14], desc[UR16] ;  /* 0x000010080e0075b4 */ /* 0x0001e40008011000 */
[----:B0-----:R-:W-:Y:S05]  /*b720*/  @P3 BRA `(.L_x_296) ;  /* 0xfffffff800f83947 */ /* 0x001fea000383ffff */
.L_x_292:
[----:B------:R-:W-:Y:S05]  /*b730*/  BSYNC B1 ;  /* 0x0000000000017941 */ /* 0x000fea0003800000 */
.L_x_291:
[----:B------:R-:W-:Y:S01]  /*b740*/  LOP3.LUT P3, RZ, R13, 0xff, RZ, 0xc0, !PT ;  /* 0x000000ff0dff7812 */ /* 0x000fe2000786c0ff */
[----:B------:R-:W-:Y:S01]  /*b750*/  IMAD.IADD R12, R3, 0x1, R12 ;  /* 0x00000001030c7824 */ /* 0x000fe200078e020c */
[----:B------:R-:W-:Y:S01]  /*b760*/  IADD3 R16, P4, R16, UR28, RZ ;  /* 0x0000001c10107c10 */ /* 0x000fe2000ff9e0ff */
[----:B------:R-:W-:Y:S01]  /*b770*/  ULDC.64 UR6, c[0x0][0x650] ;  /* 0x0001940000067ab9 */ /* 0x000fe20000000a00 */
[----:B------:R-:W-:Y:S01]  /*b780*/  BSSY B1, `(.L_x_297) ;  /* 0x000006a000017945 */ /* 0x000fe20003800000 */
[----:B------:R-:W-:Y:S01]  /*b790*/  MOV R9, 0xffffffff ;  /* 0xffffffff00097802 */ /* 0x000fe20000000f00 */
[----:B------:R-:W-:Y:S01]  /*b7a0*/  IMAD.MOV.U32 R8, RZ, RZ, -0x1 ;  /* 0xffffffffff087424 */ /* 0x000fe200078e00ff */
[----:B------:R-:W-:Y:S02]  /*b7b0*/  ISETP.GT.U32.AND P1, PT, R12, 0x8, PT ;  /* 0x000000080c00780c */ /* 0x000fe40003f24070 */
[----:B------:R-:W-:Y:S02]  /*b7c0*/  IADD3.X R17, R17, UR18, RZ, P4, !PT ;  /* 0x0000001211117c10 */ /* 0x000fe4000a7fe4ff */
[----:B------:R-:W-:-:S02]  /*b7d0*/  ISETP.LT.U32.AND P1, PT, R3, 0x9, P1 ;  /* 0x000000090300780c */ /* 0x000fc40000f21070 */
[----:B------:R-:W0:Y:S01]  /*b7e0*/  @P3 S2R R5, SR_CgaCtaId ;  /* 0x0000000000053919 */ /* 0x000e220000008800 */
[----:B------:R-:W-:Y:S02]  /*b7f0*/  @P3 MOV R4, 0x400 ;  /* 0x0000040000043802 */ /* 0x000fe40000000f00 */
[----:B------:R-:W-:Y:S02]  /*b800*/  PRMT R13, RZ, 0x7610, R13 ;  /* 0x00007610ff0d7816 */ /* 0x000fe4000000000d */
[----:B0-----:R-:W-:Y:S01]  /*b810*/  @P3 LEA R6, R5, R4, 0x18 ;  /* 0x0000000405063211 */ /* 0x001fe200078ec0ff */
[----:B------:R-:W-:-:S03]  /*b820*/  IMAD.WIDE.U32 R4, R12, 0x38e38e39, RZ ;  /* 0x38e38e390c047825 */ /* 0x000fc600078e00ff */
[----:B------:R0:W-:Y:S01]  /*b830*/  @P3 SYNCS.ARRIVE.TRANS64.A1T0 RZ, [R6+URZ+0xa8], RZ ;  /* 0x0000a8ff06ff39a7 */ /* 0x0001e2000810003f */
[----:B------:R-:W-:Y:S02]  /*b840*/  ISETP.GE.U32.AND P3, PT, R3, 0x9, PT ;  /* 0x000000090300780c */ /* 0x000fe40003f66070 */
[----:B------:R-:W-:Y:S02]  /*b850*/  SHF.R.U32.HI R7, RZ, 0x1, R5 ;  /* 0x00000001ff077819 */ /* 0x000fe40000011605 */
[----:B------:R-:W-:Y:S02]  /*b860*/  SEL R5, RZ, 0x1, !P1 ;  /* 0x00000001ff057807 */ /* 0x000fe40004800000 */
[----:B------:R-:W-:Y:S01]  /*b870*/  ISETP.GE.U32.AND P1, PT, R16, UR6, PT ;  /* 0x0000000610007c0c */ /* 0x000fe2000bf26070 */
[----:B------:R-:W-:Y:S01]  /*b880*/  IMAD R12, R7, -0x9, R12 ;  /* 0xfffffff7070c7824 */ /* 0x000fe200078e020c */
[----:B------:R-:W-:Y:S02]  /*b890*/  LOP3.LUT R0, R0, R5, RZ, 0x3c, !PT ;  /* 0x0000000500007212 */ /* 0x000fe400078e3cff */
[----:B------:R-:W-:-:S02]  /*b8a0*/  ISETP.GE.U32.AND.EX P1, PT, R17, UR7, PT, P1 ;  /* 0x0000000711007c0c */ /* 0x000fc4000bf26110 */
[----:B------:R-:W-:Y:S02]  /*b8b0*/  PRMT R4, RZ, 0x7610, R4 ;  /* 0x00007610ff047816 */ /* 0x000fe40000000004 */
[----:B------:R-:W-:Y:S01]  /*b8c0*/  @P3 LOP3.LUT R0, R0, 0x1, R7, 0x78, !PT ;  /* 0x0000000100003812 */ /* 0x000fe200078e7807 */
[----:B------:R-:W-:-:S08]  /*b8d0*/  IMAD.MOV.U32 R7, RZ, RZ, -0x1 ;  /* 0xffffffffff077424 */ /* 0x000fd000078e00ff */
[----:B0-----:R-:W-:Y:S05]  /*b8e0*/  @P1 BRA `(.L_x_298) ;  /* 0x00000004004c1947 */ /* 0x001fea0003800000 */
[----:B------:R-:W-:Y:S01]  /*b8f0*/  ULDC.64 UR6, c[0x0][0x628] ;  /* 0x00018a0000067ab9 */ /* 0x000fe20000000a00 */
[----:B------:R-:W0:Y:S01]  /*b900*/  S2R R15, SR_CTAID.X ;  /* 0x00000000000f7919 */ /* 0x000e220000002500 */
[----:B------:R-:W-:Y:S01]  /*b910*/  ISETP.NE.U32.AND P1, PT, RZ, UR6, PT ;  /* 0x00000006ff007c0c */ /* 0x000fe2000bf25070 */
[----:B------:R-:W-:Y:S01]  /*b920*/  ULDC UR9, c[0x0][0x630] ;  /* 0x00018c0000097ab9 */ /* 0x000fe20000000800 */
[----:B------:R-:W-:Y:S01]  /*b930*/  IMAD.MOV.U32 R4, RZ, RZ, R16 ;  /* 0x000000ffff047224 */ /* 0x000fe200078e0010 */
[----:B------:R-:W1:Y:S01]  /*b940*/  S2R R14, SR_CTAID.Y ;  /* 0x00000000000e7919 */ /* 0x000e620000002600 */
[----:B------:R-:W-:Y:S01]  /*b950*/  ISETP.NE.AND.EX P1, PT, RZ, UR7, PT, P1 ;  /* 0x00000007ff007c0c */ /* 0x000fe2000bf25310 */
[----:B------:R-:W-:-:S12]  /*b960*/  IMAD.MOV.U32 R5, RZ, RZ, R17 ;  /* 0x000000ffff057224 */ /* 0x000fd800078e0011 */
[----:B------:R-:W-:Y:S05]  /*b970*/  @!P1 BRA `(.L_x_299) ;  /* 0x0000000000289947 */ /* 0x000fea0003800000 */
[----:B------:R-:W-:Y:S02]  /*b980*/  ULDC UR8, c[0x0][0x634] ;  /* 0x00018d0000087ab9 */ /* 0x000fe40000000800 */
[----:B------:R-:W-:-:S05]  /*b990*/  IADD3 R9, P1, R16, UR8, RZ ;  /* 0x0000000810097c10 */ /* 0x000fca000ff3e0ff */
[----:B------:R-:W-:-:S04]  /*b9a0*/  IMAD.X R21, RZ, RZ, R17, P1 ;  /* 0x000000ffff157224 */ /* 0x000fc800008e0611 */
[----:B------:R-:W-:-:S04]  /*b9b0*/  IMAD.WIDE.U32 R6, R21, UR6, RZ ;  /* 0x0000000615067c25 */ /* 0x000fc8000f8e00ff */
[----:B------:R-:W-:-:S04]  /*b9c0*/  IMAD.WIDE.U32 R6, P1, R9, UR7, R6 ;  /* 0x0000000709067c25 */ /* 0x000fc8000f820006 */
[----:B------:R-:W-:-:S04]  /*b9d0*/  IMAD.WIDE.U32 R8, R9, UR6, RZ ;  /* 0x0000000609087c25 */ /* 0x000fc8000f8e00ff */
[----:B------:R-:W-:Y:S01]  /*b9e0*/  IMAD.X R5, RZ, RZ, RZ, P1 ;  /* 0x000000ffff057224 */ /* 0x000fe200008e06ff */
[----:B------:R-:W-:Y:S01]  /*b9f0*/  IADD3 RZ, P1, R9, R6, RZ ;  /* 0x0000000609ff7210 */ /* 0x000fe20007f3e0ff */
[----:B------:R-:W-:-:S04]  /*ba00*/  IMAD.MOV.U32 R4, RZ, RZ, R7 ;  /* 0x000000ffff047224 */ /* 0x000fc800078e0007 */
[----:B------:R-:W-:-:S08]  /*ba10*/  IMAD.WIDE.U32.X R4, R21, UR7, R4, P1 ;  /* 0x0000000715047c25 */ /* 0x000fd000088e0404 */
.L_x_299:
[--C-:B------:R-:W-:Y:S01]  /*ba20*/  SHF.R.U64 R8, R4, UR9, R5.reuse ;  /* 0x0000000904087c19 */ /* 0x100fe20008001205 */
[----:B------:R-:W-:Y:S01]  /*ba30*/  ULDC.64 UR6, c[0x0][0x620] ;  /* 0x0001880000067ab9 */ /* 0x000fe20000000a00 */
[----:B------:R-:W-:Y:S01]  /*ba40*/  SHF.R.U32.HI R4, RZ, UR9, R5 ;  /* 0x00000009ff047c19 */ /* 0x000fe20008011605 */
[----:B------:R-:W2:Y:S01]  /*ba50*/  LDC R24, c[0x0][0x144] ;  /* 0x00005100ff187b82 */ /* 0x000ea20000000800 */
[----:B------:R-:W-:Y:S01]  /*ba60*/  IADD3 R7, P1, RZ, -R8, RZ ;  /* 0x80000008ff077210 */ /* 0x000fe20007f3e0ff */
[----:B------:R-:W-:Y:S01]  /*ba70*/  ULDC.64 UR10, c[0x0][0x640] ;  /* 0x00019000000a7ab9 */ /* 0x000fe20000000a00 */
[----:B0-----:R-:W-:Y:S01]  /*ba80*/  I2FP.F32.U32 R9, R15 ;  /* 0x0000000f00097245 */ /* 0x001fe20000201000 */
[----:B------:R-:W-:Y:S02]  /*ba90*/  ULDC UR8, c[0x0][0x608] ;  /* 0x0001820000087ab9 */ /* 0x000fe40000000800 */
[----:B------:R-:W-:Y:S01]  /*baa0*/  IMAD.X R4, RZ, RZ, ~R4, P1 ;  /* 0x000000ffff047224 */ /* 0x000fe200008e0e04 */
[----:B------:R-:W-:Y:S01]  /*bab0*/  ISETP.NE.U32.AND P1, PT, RZ, UR10, PT ;  /* 0x0000000aff007c0c */ /* 0x000fe2000bf25070 */
[----:B------:R-:W0:Y:S02]  /*bac0*/  LDC R21, c[0x0][0x148] ;  /* 0x00005200ff157b82 */ /* 0x000e240000000800 */
[----:B------:R-:W-:Y:S01]  /*bad0*/  IMAD R6, R4, UR6, RZ ;  /* 0x0000000604067c24 */ /* 0x000fe2000f8e02ff */
[----:B------:R-:W-:Y:S01]  /*bae0*/  ISETP.NE.AND.EX P1, PT, RZ, UR11, PT, P1 ;  /* 0x0000000bff007c0c */ /* 0x000fe2000bf25310 */
[----:B------:R-:W-:Y:S01]  /*baf0*/  IMAD.WIDE.U32 R4, R7, UR6, R16 ;  /* 0x0000000607047c25 */ /* 0x000fe2000f8e0010 */
[----:B------:R-:W-:-:S03]  /*bb00*/  ULDC UR6, c[0x0][0x150] ;  /* 0x0000540000067ab9 */ /* 0x000fc60000000800 */
[----:B------:R-:W-:Y:S02]  /*bb10*/  IMAD R7, R7, UR7, R6 ;  /* 0x0000000707077c24 */ /* 0x000fe4000f8e0206 */
[----:B------:R-:W-:Y:S01]  /*bb20*/  FMUL R6, R9, UR6 ;  /* 0x0000000609067c20 */ /* 0x000fe20008400000 */
[----:B------:R-:W-:Y:S01]  /*bb30*/  ULDC UR6, c[0x0][0x618] ;  /* 0x0001860000067ab9 */ /* 0x000fe20000000800 */
[----:B------:R-:W-:Y:S01]  /*bb40*/  ULDC UR7, c[0x0][0x154] ;  /* 0x0000550000077ab9 */ /* 0x000fe20000000800 */
[----:B------:R-:W-:-:S03]  /*bb50*/  IADD3 R5, R5, R7, RZ ;  /* 0x0000000705057210 */ /* 0x000fc60007ffe0ff */
[----:B------:R-:W3:Y:S01]  /*bb60*/  F2I.U32.TRUNC.NTZ R6, R6 ;  /* 0x0000000600067305 */ /* 0x000ee2000020f000 */
[----:B------:R-:W-:Y:S02]  /*bb70*/  SHF.R.U64 R9, R4, UR6, R5 ;  /* 0x0000000604097c19 */ /* 0x000fe40008001205 */
[----:B-1----:R-:W-:-:S05]  /*bb80*/  I2FP.F32.U32 R4, R14 ;  /* 0x0000000e00047245 */ /* 0x002fca0000201000 */
[----:B------:R-:W-:Y:S01]  /*bb90*/  FMUL R22, R4, UR7 ;  /* 0x0000000704167c20 */ /* 0x000fe20008400000 */
[----:B------:R-:W-:Y:S01]  /*bba0*/  SHF.R.U32.HI R4, RZ, UR6, R5 ;  /* 0x00000006ff047c19 */ /* 0x000fe20008011605 */
[----:B------:R-:W-:-:S03]  /*bbb0*/  ULDC UR6, c[0x0][0x658] ;  /* 0x0001960000067ab9 */ /* 0x000fc60000000800 */
[--C-:B------:R-:W-:Y:S01]  /*bbc0*/  SHF.R.U64 R20, R9, UR8, R4.reuse ;  /* 0x0000000809147c19 */ /* 0x100fe20008001204 */
[----:B------:R-:W1:Y:S01]  /*bbd0*/  F2I.U32.TRUNC.NTZ R22, R22 ;  /* 0x0000001600167305 */ /* 0x000e62000020f000 */
[----:B------:R-:W-:Y:S01]  /*bbe0*/  SHF.R.U32.HI R5, RZ, UR8, R4 ;  /* 0x00000008ff057c19 */ /* 0x000fe20008011604 */
[----:B---3--:R-:W-:-:S03]  /*bbf0*/  IMAD.MOV R6, RZ, RZ, -R6 ;  /* 0x000000ffff067224 */ /* 0x008fc600078e0a06 */
[----:B------:R-:W-:Y:S01]  /*bc00*/  SHF.R.U64 R18, R20, UR6, R5 ;  /* 0x0000000614127c19 */ /* 0x000fe20008001205 */
[----:B--2---:R-:W-:Y:S01]  /*bc10*/  IMAD R15, R24, R6, R15 ;  /* 0x00000006180f7224 */ /* 0x004fe200078e020f */
[----:B------:R-:W-:-:S03]  /*bc20*/  SHF.R.U32.HI R23, RZ, UR6, R5 ;  /* 0x00000006ff177c19 */ /* 0x000fc60008011605 */
[----:B------:R-:W-:Y:S02]  /*bc30*/  IMAD.MOV.U32 R4, RZ, RZ, R18 ;  /* 0x000000ffff047224 */ /* 0x000fe400078e0012 */
[----:B------:R-:W-:Y:S01]  /*bc40*/  IMAD.MOV.U32 R5, RZ, RZ, R23 ;  /* 0x000000ffff057224 */ /* 0x000fe200078e0017 */
[----:B-1----:R-:W-:Y:S06]  /*bc50*/  @!P1 BRA `(.L_x_300) ;  /* 0x0000000000289947 */ /* 0x002fec0003800000 */
[----:B------:R-:W-:Y:S02]  /*bc60*/  ULDC UR6, c[0x0][0x64c] ;  /* 0x0001930000067ab9 */ /* 0x000fe40000000800 */
[----:B------:R-:W-:-:S05]  /*bc70*/  IADD3 R5, P1, R18, UR6, RZ ;  /* 0x0000000612057c10 */ /* 0x000fca000ff3e0ff */
[----:B------:R-:W-:-:S04]  /*bc80*/  IMAD.X R23, RZ, RZ, R23, P1 ;  /* 0x000000ffff177224 */ /* 0x000fc800008e0617 */
[----:B------:R-:W-:-:S04]  /*bc90*/  IMAD.WIDE.U32 R6, R23, UR10, RZ ;  /* 0x0000000a17067c25 */ /* 0x000fc8000f8e00ff */
[----:B------:R-:W-:-:S04]  /*bca0*/  IMAD.WIDE.U32 R6, P1, R5, UR11, R6 ;  /* 0x0000000b05067c25 */ /* 0x000fc8000f820006 */
[----:B------:R-:W-:-:S04]  /*bcb0*/  IMAD.WIDE.U32 R4, R5, UR10, RZ ;  /* 0x0000000a05047c25 */ /* 0x000fc8000f8e00ff */
[----:B------:R-:W-:Y:S01]  /*bcc0*/  IMAD.MOV.U32 R4, RZ, RZ, R7 ;  /* 0x000000ffff047224 */ /* 0x000fe200078e0007 */
[----:B------:R-:W-:Y:S01]  /*bcd0*/  IADD3 RZ, P3, R5, R6, RZ ;  /* 0x0000000605ff7210 */ /* 0x000fe20007f7e0ff */
[----:B------:R-:W-:-:S04]  /*bce0*/  IMAD.X R5, RZ, RZ, RZ, P1 ;  /* 0x000000ffff057224 */ /* 0x000fc800008e06ff */
[----:B------:R-:W-:-:S08]  /*bcf0*/  IMAD.WIDE.U32.X R4, R23, UR11, R4, P3 ;  /* 0x0000000b17047c25 */ /* 0x000fd000098e0404 */
.L_x_300:
[----:B------:R-:W-:Y:S01]  /*bd00*/  ISETP.NE.AND P1, PT, R2, 0x1, PT ;  /* 0x000000010200780c */ /* 0x000fe20003f25270 */
[----:B------:R-:W-:Y:S01]  /*bd10*/  ULDC UR6, c[0x0][0x648] ;  /* 0x0001920000067ab9 */ /* 0x000fe20000000800 */
[----:B------:R-:W-:Y:S01]  /*bd20*/  LOP3.LUT R20, R20, UR22, RZ, 0xc0, !PT ;  /* 0x0000001614147c12 */ /* 0x000fe2000f8ec0ff */
[----:B------:R-:W-:Y:S01]  /*bd30*/  IMAD.MOV R22, RZ, RZ, -R22 ;  /* 0x000000ffff167224 */ /* 0x000fe200078e0a16 */
[----:B------:R-:W-:Y:S01]  /*bd40*/  SHF.R.U64 R5, R4, UR6, R5 ;  /* 0x0000000604057c19 */ /* 0x000fe20008001205 */
[----:B------:R-:W-:Y:S01]  /*bd50*/  ULDC UR6, c[0x0][0x638] ;  /* 0x00018e0000067ab9 */ /* 0x000fe20000000800 */
[----:B------:R-:W-:Y:S01]  /*bd60*/  LOP3.LUT R9, R9, UR4, RZ, 0xc0, !PT ;  /* 0x0000000409097c12 */ /* 0x000fe2000f8ec0ff */
[----:B------:R-:W-:Y:S01]  /*bd70*/  ULDC UR7, c[0x0][0x610] ;  /* 0x0001840000077ab9 */ /* 0x000fe20000000800 */
[C---:B------:R-:W-:Y:S01]  /*bd80*/  IADD3 R7, -R5.reuse, RZ, RZ ;  /* 0x000000ff05077210 */ /* 0x040fe20007ffe1ff */
[----:B------:R-:W-:Y:S02]  /*bd90*/  IMAD R20, R5, UR5, R20 ;  /* 0x0000000505147c24 */ /* 0x000fe4000f8e0214 */
[----:B------:R-:W-:-:S02]  /*bda0*/  IMAD.MOV.U32 R4, RZ, RZ, 0x1 ;  /* 0x00000001ff047424 */ /* 0x000fc400078e00ff */
[----:B0-----:R-:W-:Y:S02]  /*bdb0*/  @P1 IMAD R15, R21, R22, R14 ;  /* 0x00000016150f1224 */ /* 0x001fe400078e020e */
[----:B------:R-:W-:Y:S01]  /*bdc0*/  IMAD R18, R7, UR6, R18 ;  /* 0x0000000607127c24 */ /* 0x000fe2000f8e0212 */
[----:B------:R-:W-:Y:S01]  /*bdd0*/  ULDC UR6, c[0x0][0x600] ;  /* 0x0001800000067ab9 */ /* 0x000fe20000000800 */
[----:B------:R-:W-:Y:S02]  /*bde0*/  IMAD R15, R20, UR7, R15 ;  /* 0x00000007140f7c24 */ /* 0x000fe4000f8e020f */
[----:B------:R-:W-:-:S05]  /*bdf0*/  IMAD R18, R18, UR6, R9 ;  /* 0x0000000612127c24 */ /* 0x000fca000f8e0209 */
[----:B------:R-:W-:Y:S02]  /*be00*/  SEL R9, R18, R15, !P1 ;  /* 0x0000000f12097207 */ /* 0x000fe40004800000 */
[----:B------:R-:W-:-:S07]  /*be10*/  SEL R7, R15, R18, !P1 ;  /* 0x000000120f077207 */ /* 0x000fce0004800000 */
.L_x_298:
[----:B------:R-:W-:Y:S05]  /*be20*/  BSYNC B1 ;  /* 0x0000000000017941 */ /* 0x000fea0003800000 */
.L_x_297:
[----:B------:R-:W-:-:S13]  /*be30*/  LOP3.LUT P1, RZ, R4, 0xff, RZ, 0xc0, !PT ;  /* 0x000000ff04ff7812 */ /* 0x000fda000782c0ff */
[----:B------:R-:W-:Y:S05]  /*be40*/  @P1 BRA `(.L_x_301) ;  /* 0xfffffff000e81947 */ /* 0x000fea000383ffff */
[----:B------:R-:W-:Y:S05]  /*be50*/  BSYNC B0 ;  /* 0x0000000000007941 */ /* 0x000fea0003800000 */
.L_x_289:
[----:B------:R-:W-:-:S03]  /*be60*/  UMOV UR6, 0xffffffff ;  /* 0xffffffff00067882 */ /* 0x000fc60000000000 */
[----:B------:R-:W-:Y:S05]  /*be70*/  BRA.DIV UR6, `(.L_x_302) ;  /* 0x0000000606cc7947 */ /* 0x000fea000b800000 */
[----:B------:R-:W-:-:S13]  /*be80*/  ELECT P6, URZ, PT ;  /* 0x00000000003f782f */ /* 0x000fda00038c0000 */
.L_x_321:
[----:B------:R-:W-:Y:S04]  /*be90*/  BSSY B0, `(.L_x_303) ;  /* 0x0000058000007945 */ /* 0x000fe80003800000 */
[----:B------:R-:W-:Y:S05]  /*bea0*/  @!P6 BRA `(.L_x_304) ;  /* 0x000000040058e947 */ /* 0x000fea0003800000 */
[----:B------:R-:W-:-:S04]  /*beb0*/  LOP3.LUT R19, R19, 0x2, RZ, 0xfc, !PT ;  /* 0x0000000213137812 */ /* 0x000fc800078efcff */
[----:B------:R-:W-:-:S13]  /*bec0*/  ISETP.NE.AND P0, PT, R19, 0x3, PT ;  /* 0x000000031300780c */ /* 0x000fda0003f05270 */
[----:B------:R-:W-:Y:S05]  /*bed0*/  @!P0 BRA `(.L_x_305) ;  /* 0x0000000000048947 */ /* 0x000fea0003800000 */
[----:B------:R-:W-:Y:S01]  /*bee0*/  BPT.TRAP 0x1 ;  /* 0x000000040000795c */ /* 0x000fe20000300000 */
.L_x_305:
[----:B------:R-:W0:Y:S01]  /*bef0*/  S2R R3, SR_CgaCtaId ;  /* 0x0000000000037919 */ /* 0x000e220000008800 */
[----:B------:R-:W-:-:S04]  /*bf00*/  MOV R2, 0x400 ;  /* 0x0000040000027802 */ /* 0x000fc80000000f00 */
[----:B0-----:R-:W-:Y:S02]  /*bf10*/  LEA R3, R3, R2, 0x18 ;  /* 0x0000000203037211 */ /* 0x001fe400078ec0ff */
[----:B------:R-:W-:-:S03]  /*bf20*/  SHF.L.U32 R2, R0, 0x1f, RZ ;  /* 0x0000001f00027819 */ /* 0x000fc600000006ff */
[----:B------:R-:W-:-:S04]  /*bf30*/  VIADD R3, R3, 0x48 ;  /* 0x0000004803037836 */ /* 0x000fc80000000000 */
[C---:B------:R-:W-:Y:S02]  /*bf40*/  IMAD R7, R12.reuse, 0x8, R3 ;  /* 0x000000080c077824 */ /* 0x040fe400078e0203 */
[----:B------:R-:W-:Y:S02]  /*bf50*/  VIADD R12, R12, 0x1 ;  /* 0x000000010c0c7836 */ /* 0x000fe40000000000 */
[----:B------:R-:W0:Y:S03]  /*bf60*/  SYNCS.PHASECHK.TRANS64.TRYWAIT P0, [R7+URZ], R2 ;  /* 0x00000002070075a7 */ /* 0x000e26000800017f */
[----:B------:R-:W-:-:S04]  /*bf70*/  ISETP.NE.AND P1, PT, R12, 0x9, PT ;  /* 0x000000090c00780c */ /* 0x000fc80003f25270 */
[----:B------:R-:W-:Y:S02]  /*bf80*/  SEL R5, RZ, 0x1, P1 ;  /* 0x00000001ff057807 */ /* 0x000fe40000800000 */
[----:B------:R-:W-:Y:S02]  /*bf90*/  SEL R12, R12, RZ, P1 ;  /* 0x000000ff0c0c7207 */ /* 0x000fe40000800000 */
[----:B------:R-:W-:-:S03]  /*bfa0*/  LOP3.LUT R5, R0, R5, RZ, 0x3c, !PT ;  /* 0x0000000500057212 */ /* 0x000fc600078e3cff */
[----:B------:R-:W-:Y:S01]  /*bfb0*/  IMAD R9, R12, 0x8, R3 ;  /* 0x000000080c097824 */ /* 0x000fe200078e0203 */
[----:B------:R-:W-:Y:S01]  /*bfc0*/  SHF.L.U32 R4, R5, 0x1f, RZ ;  /* 0x0000001f05047819 */ /* 0x000fe200000006ff */
[----:B0-----:R-:W-:Y:S06]  /*bfd0*/  @!P0 BRA `(.L_x_306) ;  /* 0x0000000400948947 */ /* 0x001fec0003800000 */
.L_x_322:
[----:B------:R-:W1:Y:S01]  /*bfe0*/  SYNCS.PHASECHK.TRANS64.TRYWAIT P0, [R9+URZ], R4 ;  /* 0x00000004090075a7 */ /* 0x000e62000800017f */
[----:B------:R-:W-:-:S05]  /*bff0*/  VIADD R0, R12, 0x1 ;  /* 0x000000010c007836 */ /* 0x000fca0000000000 */
[----:B------:R-:W-:-:S04]  /*c000*/  ISETP.NE.AND P1, PT, R0, 0x9, PT ;  /* 0x000000090000780c */ /* 0x000fc80003f25270 */
[----:B0-----:R-:W-:Y:S02]  /*c010*/  SEL R2, RZ, 0x1, P1 ;  /* 0x00000001ff027807 */ /* 0x001fe40000800000 */
[----:B------:R-:W-:Y:S02]  /*c020*/  SEL R0, R0, RZ, P1 ;  /* 0x000000ff00007207 */ /* 0x000fe40000800000 */
[----:B------:R-:W-:-:S03]  /*c030*/  LOP3.LUT R7, R5, R2, RZ, 0x3c, !PT ;  /* 0x0000000205077212 */ /* 0x000fc600078e3cff */
[----:B------:R-:W-:Y:S01]  /*c040*/  IMAD R6, R0, 0x8, R3 ;  /* 0x0000000800067824 */ /* 0x000fe200078e0203 */
[----:B------:R-:W-:Y:S01]  /*c050*/  SHF.L.U32 R5, R7, 0x1f, RZ ;  /* 0x0000001f07057819 */ /* 0x000fe200000006ff */
[----:B-1----:R-:W-:Y:S06]  /*c060*/  @!P0 BRA `(.L_x_307) ;  /* 0x0000000400848947 */ /* 0x002fec0003800000 */
.L_x_323:
[----:B------:R-:W1:Y:S01]  /*c070*/  SYNCS.PHASECHK.TRANS64.TRYWAIT P0, [R6+URZ], R5 ;  /* 0x00000005060075a7 */ /* 0x000e62000800017f */
[----:B------:R-:W-:-:S04]  /*c080*/  IADD3 R0, R0, 0x1, RZ ;  /* 0x0000000100007810 */ /* 0x000fc80007ffe0ff */
[----:B------:R-:W-:-:S04]  /*c090*/  ISETP.NE.AND P1, PT, R0, 0x9, PT ;  /* 0x000000090000780c */ /* 0x000fc80003f25270 */
[----:B------:R-:W-:Y:S02]  /*c0a0*/  SEL R2, RZ, 0x1, P1 ;  /* 0x00000001ff027807 */ /* 0x000fe40000800000 */
[----:B------:R-:W-:Y:S02]  /*c0b0*/  SEL R0, R0, RZ, P1 ;  /* 0x000000ff00007207 */ /* 0x000fe40000800000 */
[----:B------:R-:W-:-:S03]  /*c0c0*/  LOP3.LUT R7, R7, R2, RZ, 0x3c, !PT ;  /* 0x0000000207077212 */ /* 0x000fc600078e3cff */
[----:B0-----:R-:W-:Y:S01]  /*c0d0*/  IMAD R9, R0, 0x8, R3 ;  /* 0x0000000800097824 */ /* 0x001fe200078e0203 */
[----:B------:R-:W-:Y:S01]  /*c0e0*/  SHF.L.U32 R4, R7, 0x1f, RZ ;  /* 0x0000001f07047819 */ /* 0x000fe200000006ff */
[----:B-1----:R-:W-:Y:S06]  /*c0f0*/  @!P0 BRA `(.L_x_308) ;  /* 0x0000000400748947 */ /* 0x002fec0003800000 */
.L_x_324:
[----:B------:R-:W1:Y:S01]  /*c100*/  SYNCS.PHASECHK.TRANS64.TRYWAIT P0, [R9+URZ], R4 ;  /* 0x00000004090075a7 */ /* 0x000e62000800017f */
[----:B------:R-:W-:-:S05]  /*c110*/  VIADD R0, R0, 0x1 ;  /* 0x0000000100007836 */ /* 0x000fca0000000000 */
[----:B------:R-:W-:-:S04]  /*c120*/  ISETP.NE.AND P1, PT, R0, 0x9, PT ;  /* 0x000000090000780c */ /* 0x000fc80003f25270 */
[----:B------:R-:W-:Y:S02]  /*c130*/  SEL R2, RZ, 0x1, P1 ;  /* 0x00000001ff027807 */ /* 0x000fe40000800000 */
[----:B------:R-:W-:Y:S02]  /*c140*/  SEL R0, R0, RZ, P1 ;  /* 0x000000ff00007207 */ /* 0x000fe40000800000 */
[----:B------:R-:W-:-:S03]  /*c150*/  LOP3.LUT R7, R7, R2, RZ, 0x3c, !PT ;  /* 0x0000000207077212 */ /* 0x000fc600078e3cff */
[----:B0-----:R-:W-:Y:S01]  /*c160*/  IMAD R6, R0, 0x8, R3 ;  /* 0x0000000800067824 */ /* 0x001fe200078e0203 */
[----:B------:R-:W-:Y:S01]  /*c170*/  SHF.L.U32 R5, R7, 0x1f, RZ ;  /* 0x0000001f07057819 */ /* 0x000fe200000006ff */
[----:B-1----:R-:W-:Y:S06]  /*c180*/  @!P0 BRA `(.L_x_309) ;  /* 0x0000000400648947 */ /* 0x002fec0003800000 */
.L_x_325:
        /* <DEDUP_REMOVED lines=9> */
.L_x_326:
        /* <DEDUP_REMOVED lines=9> */
.L_x_327:
        /* <DEDUP_REMOVED lines=9> */
.L_x_328:
[----:B------:R-:W1:Y:S01]  /*c340*/  SYNCS.PHASECHK.TRANS64.TRYWAIT P0, [R9+URZ], R4 ;  /* 0x00000004090075a7 */ /* 0x000e62000800017f */
[----:B------:R-:W-:-:S05]  /*c350*/  VIADD R0, R0, 0x1 ;  /* 0x0000000100007836 */ /* 0x000fca0000000000 */
[----:B------:R-:W-:-:S04]  /*c360*/  ISETP.NE.AND P1, PT, R0, 0x9, PT ;  /* 0x000000090000780c */ /* 0x000fc80003f25270 */
[----:B------:R-:W-:Y:S02]  /*c370*/  SEL R2, RZ, 0x1, P1 ;  /* 0x00000001ff027807 */ /* 0x000fe40000800000 */
[----:B------:R-:W-:Y:S02]  /*c380*/  SEL R0, R0, RZ, P1 ;  /* 0x000000ff00007207 */ /* 0x000fe40000800000 */
[----:B------:R-:W-:Y:S01]  /*c390*/  LOP3.LUT R2, R7, R2, RZ, 0x3c, !PT ;  /* 0x0000000207027212 */ /* 0x000fe200078e3cff */
[----:B-1----:R-:W-:Y:S06]  /*c3a0*/  @!P0 BRA `(.L_x_313) ;  /* 0x00000004002c8947 */ /* 0x002fec0003800000 */
.L_x_329:
[----:B------:R-:W-:Y:S01]  /*c3b0*/  IMAD R3, R0, 0x8, R3 ;  /* 0x0000000800037824 */ /* 0x000fe200078e0203 */
[----:B------:R-:W-:-:S07]  /*c3c0*/  SHF.L.U32 R0, R2, 0x1f, RZ ;  /* 0x0000001f02007819 */ /* 0x000fce00000006ff */
.L_x_314:
[----:B--2---:R2:W3:Y:S02]  /*c3d0*/  SYNCS.PHASECHK.TRANS64.TRYWAIT P0, [R3+URZ], R0 ;  /* 0x00000000030075a7 */ /* 0x0044e4000800017f */
[----:B---3--:R-:W-:Y:S05]  /*c3e0*/  @!P0 NANOSLEEP.SYNCS 0x989680 ;  /* 0x009896800000895d */ /* 0x008fea0003900000 */
[----:B------:R-:W3:Y:S02]  /*c3f0*/  @!P0 SYNCS.PHASECHK.TRANS64 P0, [R3+URZ], R0 ;  /* 0x00000000030085a7 */ /* 0x000ee4000800007f */
[----:B---3--:R-:W-:Y:S05]  /*c400*/  @!P0 BRA `(.L_x_314) ;  /* 0xfffffffc00f08947 */ /* 0x008fea000383ffff */
.L_x_304:
[----:B------:R-:W-:Y:S05]  /*c410*/  BSYNC B0 ;  /* 0x0000000000007941 */ /* 0x000fea0003800000 */
.L_x_303:
[----:B------:R-:W-:Y:S05]  /*c420*/  EXIT ;  /* 0x000000000000794d */ /* 0x000fea0003800000 */
.L_x_18:
[----:B---3--:R3:W4:Y:S02]  /*c430*/  SYNCS.PHASECHK.TRANS64.TRYWAIT P1, [R3+URZ], R0 ;  /* 0x00000000030075a7 */ /* 0x008724000802017f */
[----:B----4-:R-:W-:Y:S05]  /*c440*/  @!P1 NANOSLEEP.SYNCS 0x989680 ;  /* 0x009896800000995d */ /* 0x010fea0003900000 */
[----:B------:R-:W4:Y:S02]  /*c450*/  @!P1 SYNCS.PHASECHK.TRANS64 P1, [R3+URZ], R0 ;  /* 0x00000000030095a7 */ /* 0x000f24000802007f */
[----:B----4-:R-:W-:Y:S05]  /*c460*/  @!P1 BRA `(.L_x_18) ;  /* 0xfffffffc00f09947 */ /* 0x010fea000383ffff */
[----:B------:R-:W-:Y:S05]  /*c470*/  BRA `(.L_x_17) ;  /* 0xffffff4c00987947 */ /* 0x000fea000383ffff */
.L_x_23:
[----:B-1----:R-:W-:-:S04]  /*c480*/  IMAD.U32 R4, RZ, RZ, UR7 ;  /* 0x00000007ff047e24 */ /* 0x002fc8000f8e00ff */
[----:B------:R1:W2:Y:S03]  /*c490*/  SYNCS.PHASECHK.TRANS64.TRYWAIT P1, [R4+URZ], R3 ;  /* 0x00000003040075a7 */ /* 0x0002a6000802017f */
[----:B--2---:R-:W-:Y:S05]  /*c4a0*/  @!P1 NANOSLEEP.SYNCS 0x989680 ;  /* 0x009896800000995d */ /* 0x004fea0003900000 */
[----:B------:R-:W2:Y:S02]  /*c4b0*/  @!P1 SYNCS.PHASECHK.TRANS64 P1, [R4+URZ], R3 ;  /* 0x00000003040095a7 */ /* 0x000ea4000802007f */
[----:B--2---:R-:W-:Y:S05]  /*c4c0*/  @!P1 BRA `(.L_x_23) ;  /* 0xfffffffc00ec9947 */ /* 0x004fea000383ffff */
[----:B------:R-:W-:Y:S05]  /*c4d0*/  BRA `(.L_x_22) ;  /* 0xffffff5000647947 */ /* 0x000fea000383ffff */
.L_x_290:
[----:B------:R-:W-:Y:S01]  /*c4e0*/  BSSY B1, `(.L_x_315) ;  /* 0x0000006000017945 */ /* 0x000fe20003800000 */
[----:B------:R-:W-:-:S07]  /*c4f0*/  IMAD.MOV.U32 R15, RZ, RZ, -0x1 ;  /* 0xffffffffff0f7424 */ /* 0x000fce00078e00ff */
[----:B------:R-:W-:Y:S05]  /*c500*/  WARPSYNC.COLLECTIVE R15, `(.L_x_316) ;  /* 0x000000000f0c7348 */ /* 0x000fea0003c00000 */
[----:B------:R-:W-:Y:S02]  /*c510*/  ELECT P6, UR62, PT ;  /* 0x00000000003e782f */ /* 0x000fe400038c0000 */
[----:B------:R-:W-:Y:S01]  /*c520*/  MOV R14, UR62 ;  /* 0x0000003e000e7c02 */ /* 0x000fe20008000f00 */
[----:B------:R-:W-:Y:S10]  /*c530*/  ENDCOLLECTIVE ;  /* 0x000000000000791b */ /* 0x000ff40003800000 */
.L_x_316:
[----:B------:R-:W-:Y:S05]  /*c540*/  BSYNC B1 ;  /* 0x0000000000017941 */ /* 0x000fea0003800000 */
.L_x_315:
[----:B------:R-:W-:Y:S05]  /*c550*/  BRA `(.L_x_317) ;  /* 0xffffffec00307947 */ /* 0x000fea000383ffff */
.L_x_293:
[----:B0-----:R0:W1:Y:S02]  /*c560*/  SYNCS.PHASECHK.TRANS64.TRYWAIT P1, [R14+URZ+0x48], R7 ;  /* 0x000048070e0075a7 */ /* 0x001064000802017f */
[----:B-1----:R-:W-:Y:S05]  /*c570*/  @!P1 NANOSLEEP.SYNCS 0x989680 ;  /* 0x009896800000995d */ /* 0x002fea0003900000 */
[----:B------:R-:W1:Y:S02]  /*c580*/  @!P1 SYNCS.PHASECHK.TRANS64 P1, [R14+URZ+0x48], R7 ;  /* 0x000048070e0095a7 */ /* 0x000e64000802007f */
[----:B-1----:R-:W-:Y:S05]  /*c590*/  @!P1 BRA `(.L_x_293) ;  /* 0xfffffffc00f09947 */ /* 0x002fea000383ffff */
[----:B------:R-:W-:Y:S05]  /*c5a0*/  BRA `(.L_x_318) ;  /* 0xffffffec00787947 */ /* 0x000fea000383ffff */
.L_x_302:
[----:B------:R-:W-:Y:S01]  /*c5b0*/  BSSY B0, `(.L_x_319) ;  /* 0x0000006000007945 */ /* 0x000fe20003800000 */
[----:B------:R-:W-:-:S07]  /*c5c0*/  IMAD.MOV.U32 R15, RZ, RZ, -0x1 ;  /* 0xffffffffff0f7424 */ /* 0x000fce00078e00ff */
[----:B------:R-:W-:Y:S05]  /*c5d0*/  WARPSYNC.COLLECTIVE R15, `(.L_x_320) ;  /* 0x000000000f0c7348 */ /* 0x000fea0003c00000 */
[----:B------:R-:W-:Y:S02]  /*c5e0*/  ELECT P6, UR62, PT ;  /* 0x00000000003e782f */ /* 0x000fe400038c0000 */
[----:B------:R-:W-:Y:S01]  /*c5f0*/  MOV R14, UR62 ;  /* 0x0000003e000e7c02 */ /* 0x000fe20008000f00 */
[----:B------:R-:W-:Y:S10]  /*c600*/  ENDCOLLECTIVE ;  /* 0x000000000000791b */ /* 0x000ff40003800000 */
.L_x_320:
[----:B------:R-:W-:Y:S05]  /*c610*/  BSYNC B0 ;  /* 0x0000000000007941 */ /* 0x000fea0003800000 */
.L_x_319:
[----:B------:R-:W-:Y:S05]  /*c620*/  BRA `(.L_x_321) ;  /* 0xfffffff800187947 */ /* 0x000fea000383ffff */
.L_x_306:
[----:B0-----:R0:W1:Y:S02]  /*c630*/  SYNCS.PHASECHK.TRANS64.TRYWAIT P0, [R7+URZ], R2 ;  /* 0x00000002070075a7 */ /* 0x001064000800017f */
[----:B-1----:R-:W-:Y:S05]  /*c640*/  @!P0 NANOSLEEP.SYNCS 0x989680 ;  /* 0x009896800000895d */ /* 0x002fea0003900000 */
[----:B------:R-:W1:Y:S02]  /*c650*/  @!P0 SYNCS.PHASECHK.TRANS64 P0, [R7+URZ], R2 ;  /* 0x00000002070085a7 */ /* 0x000e64000800007f */
[----:B-1----:R-:W-:Y:S05]  /*c660*/  @!P0 BRA `(.L_x_306) ;  /* 0xfffffffc00f08947 */ /* 0x002fea000383ffff */
[----:B------:R-:W-:Y:S05]  /*c670*/  BRA `(.L_x_322) ;  /* 0xfffffff800587947 */ /* 0x000fea000383ffff */
.L_x_307:
[----:B0-----:R0:W1:Y:S02]  /*c680*/  SYNCS.PHASECHK.TRANS64.TRYWAIT P0, [R9+URZ], R4 ;  /* 0x00000004090075a7 */ /* 0x001064000800017f */
[----:B-1----:R-:W-:Y:S05]  /*c690*/  @!P0 NANOSLEEP.SYNCS 0x989680 ;  /* 0x009896800000895d */ /* 0x002fea0003900000 */
[----:B------:R-:W1:Y:S02]  /*c6a0*/  @!P0 SYNCS.PHASECHK.TRANS64 P0, [R9+URZ], R4 ;  /* 0x00000004090085a7 */ /* 0x000e64000800007f */
[----:B-1----:R-:W-:Y:S05]  /*c6b0*/  @!P0 BRA `(.L_x_307) ;  /* 0xfffffffc00f08947 */ /* 0x002fea000383ffff */
[----:B------:R-:W-:Y:S05]  /*c6c0*/  BRA `(.L_x_323) ;  /* 0xfffffff800687947 */ /* 0x000fea000383ffff */
.L_x_308:
[----:B0-----:R0:W1:Y:S02]  /*c6d0*/  SYNCS.PHASECHK.TRANS64.TRYWAIT P0, [R6+URZ], R5 ;  /* 0x00000005060075a7 */ /* 0x001064000800017f */
[----:B-1----:R-:W-:Y:S05]  /*c6e0*/  @!P0 NANOSLEEP.SYNCS 0x989680 ;  /* 0x009896800000895d */ /* 0x002fea0003900000 */
[----:B------:R-:W1:Y:S02]  /*c6f0*/  @!P0 SYNCS.PHASECHK.TRANS64 P0, [R6+URZ], R5 ;  /* 0x00000005060085a7 */ /* 0x000e64000800007f */
[----:B-1----:R-:W-:Y:S05]  /*c700*/  @!P0 BRA `(.L_x_308) ;  /* 0xfffffffc00f08947 */ /* 0x002fea000383ffff */
[----:B------:R-:W-:Y:S05]  /*c710*/  BRA `(.L_x_324) ;  /* 0xfffffff800787947 */ /* 0x000fea000383ffff */
.L_x_309:
[----:B0-----:R0:W1:Y:S02]  /*c720*/  SYNCS.PHASECHK.TRANS64.TRYWAIT P0, [R9+URZ], R4 ;  /* 0x00000004090075a7 */ /* 0x001064000800017f */
[----:B-1----:R-:W-:Y:S05]  /*c730*/  @!P0 NANOSLEEP.SYNCS 0x989680 ;  /* 0x009896800000895d */ /* 0x002fea0003900000 */
[----:B------:R-:W1:Y:S02]  /*c740*/  @!P0 SYNCS.PHASECHK.TRANS64 P0, [R9+URZ], R4 ;  /* 0x00000004090085a7 */ /* 0x000e64000800007f */
[----:B-1----:R-:W-:Y:S05]  /*c750*/  @!P0 BRA `(.L_x_309) ;  /* 0xfffffffc00f08947 */ /* 0x002fea000383ffff */
[----:B------:R-:W-:Y:S05]  /*c760*/  BRA `(.L_x_325) ;  /* 0xfffffff800887947 */ /* 0x000fea000383ffff */
.L_x_310:
[----:B0-----:R0:W1:Y:S02]  /*c770*/  SYNCS.PHASECHK.TRANS64.TRYWAIT P0, [R6+URZ], R5 ;  /* 0x00000005060075a7 */ /* 0x001064000800017f */
[----:B-1----:R-:W-:Y:S05]  /*c780*/  @!P0 NANOSLEEP.SYNCS 0x989680 ;  /* 0x009896800000895d */ /* 0x002fea0003900000 */
[----:B------:R-:W1:Y:S02]  /*c790*/  @!P0 SYNCS.PHASECHK.TRANS64 P0, [R6+URZ], R5 ;  /* 0x00000005060085a7 */ /* 0x000e64000800007f */
[----:B-1----:R-:W-:Y:S05]  /*c7a0*/  @!P0 BRA `(.L_x_310) ;  /* 0xfffffffc00f08947 */ /* 0x002fea000383ffff */
[----:B------:R-:W-:Y:S05]  /*c7b0*/  BRA `(.L_x_326) ;  /* 0xfffffff800987947 */ /* 0x000fea000383ffff */
.L_x_311:
[----:B0-----:R0:W1:Y:S02]  /*c7c0*/  SYNCS.PHASECHK.TRANS64.TRYWAIT P0, [R9+URZ], R4 ;  /* 0x00000004090075a7 */ /* 0x001064000800017f */
[----:B-1----:R-:W-:Y:S05]  /*c7d0*/  @!P0 NANOSLEEP.SYNCS 0x989680 ;  /* 0x009896800000895d */ /* 0x002fea0003900000 */
[----:B------:R-:W1:Y:S02]  /*c7e0*/  @!P0 SYNCS.PHASECHK.TRANS64 P0, [R9+URZ], R4 ;  /* 0x00000004090085a7 */ /* 0x000e64000800007f */
[----:B-1----:R-:W-:Y:S05]  /*c7f0*/  @!P0 BRA `(.L_x_311) ;  /* 0xfffffffc00f08947 */ /* 0x002fea000383ffff */
[----:B------:R-:W-:Y:S05]  /*c800*/  BRA `(.L_x_327) ;  /* 0xfffffff800a87947 */ /* 0x000fea000383ffff */
.L_x_312:
[----:B0-----:R0:W1:Y:S02]  /*c810*/  SYNCS.PHASECHK.TRANS64.TRYWAIT P0, [R6+URZ], R5 ;  /* 0x00000005060075a7 */ /* 0x001064000800017f */
[----:B-1----:R-:W-:Y:S05]  /*c820*/  @!P0 NANOSLEEP.SYNCS 0x989680 ;  /* 0x009896800000895d */ /* 0x002fea0003900000 */
[----:B------:R-:W1:Y:S02]  /*c830*/  @!P0 SYNCS.PHASECHK.TRANS64 P0, [R6+URZ], R5 ;  /* 0x00000005060085a7 */ /* 0x000e64000800007f */
[----:B-1----:R-:W-:Y:S05]  /*c840*/  @!P0 BRA `(.L_x_312) ;  /* 0xfffffffc00f08947 */ /* 0x002fea000383ffff */
[----:B------:R-:W-:Y:S05]  /*c850*/  BRA `(.L_x_328) ;  /* 0xfffffff800b87947 */ /* 0x000fea000383ffff */
.L_x_313:
[----:B-1----:R1:W2:Y:S02]  /*c860*/  SYNCS.PHASECHK.TRANS64.TRYWAIT P0, [R9+URZ], R4 ;  /* 0x00000004090075a7 */ /* 0x0022a4000800017f */
[----:B--2---:R-:W-:Y:S05]  /*c870*/  @!P0 NANOSLEEP.SYNCS 0x989680 ;  /* 0x009896800000895d */ /* 0x004fea0003900000 */
[----:B------:R-:W2:Y:S02]  /*c880*/  @!P0 SYNCS.PHASECHK.TRANS64 P0, [R9+URZ], R4 ;  /* 0x00000004090085a7 */ /* 0x000ea4000800007f */
[----:B--2---:R-:W-:Y:S05]  /*c890*/  @!P0 BRA `(.L_x_313) ;  /* 0xfffffffc00f08947 */ /* 0x004fea000383ffff */
[----:B------:R-:W-:Y:S05]  /*c8a0*/  BRA `(.L_x_329) ;  /* 0xfffffff800c07947 */ /* 0x000fea000383ffff */
.L_x_330:
[----:B------:R-:W-:-:S00]  /*c8b0*/  BRA `(.L_x_330) ;  /* 0xfffffffc00fc7947 */ /* 0x000fc0000383ffff */
[----:B------:R-:W-:-:S00]  /*c8c0*/  NOP ;  /* 0x0000000000007918 */ /* 0x000fc00000000000 */
        /* <DEDUP_REMOVED lines=11> */
.L_x_331:


//--------------------- .nv.global.init           --------------------------
	.section	.nv.global.init,"aw",@progbits
.nv.global.init:
	.type		$str$22,@object
	.size		$str$22,($str$23 - $str$22)
$str$22:
        /*0000*/ 	.byte	0x6b, 0x5f, 0x74, 0x69, 0x6c, 0x65, 0x5f, 0x63, 0x6f, 0x75, 0x6e, 0x74, 0x20, 0x3e, 0x3d, 0x20
        /*0010*/ 	.byte	0x31, 0x00
	.type		$str$23,@object
	.size		$str$23,(__unnamed_1 - $str$23)
$str$23:
        /*0012*/ 	.byte	0x2f, 0x74, 0x6d, 0x70, 0x2f, 0x63, 0x75, 0x74, 0x6c, 0x61, 0x73, 0x73, 0x5f, 0x73, 0x77, 0x65
        /*0022*/ 	.byte	0x65, 0x70, 0x5f, 0x73, 0x72, 0x63, 0x2f, 0x69, 0x6e, 0x63, 0x6c, 0x75, 0x64, 0x65, 0x2f, 0x63
        /*0032*/ 	.byte	0x75, 0x74, 0x6c, 0x61, 0x73, 0x73, 0x2f, 0x67, 0x65, 0x6d, 0x6d, 0x2f, 0x63, 0x6f, 0x6c, 0x6c
        /*0042*/ 	.byte	0x65, 0x63, 0x74, 0x69, 0x76, 0x65, 0x2f, 0x73, 0x6d, 0x39, 0x30, 0x5f, 0x6d, 0x6d, 0x61, 0x5f
        /*0052*/ 	.byte	0x74, 0x6d, 0x61, 0x5f, 0x67, 0x6d, 0x6d, 0x61, 0x5f, 0x73, 0x73, 0x5f, 0x77, 0x61, 0x72, 0x70
        /*0062*/ 	.byte	0x73, 0x70, 0x65, 0x63, 0x69, 0x61, 0x6c, 0x69, 0x7a, 0x65, 0x64, 0x2e, 0x68, 0x70, 0x70, 0x00
	.type		__unnamed_1,@object
	.size		__unnamed_1,(.L_0 - __unnamed_1)
__unnamed_1:
        /*0072*/ 	.byte	0x76, 0x6f, 0x69, 0x64, 0x20, 0x63, 0x75, 0x74, 0x6c, 0x61, 0x73, 0x73, 0x3a, 0x3a, 0x67, 0x65
        /* <DEDUP_REMOVED lines=179> */
        /*0bb2*/ 	.byte	0x75, 0x74, 0x65, 0x3a, 0x3a, 0x69, 0x64, 0x65, 0x6e, 0x74, 0x69, 0x74, 0x79, 0x5d, 0x00
.L_0:


//--------------------- .nv.shared._ZN7cutlass13device_kernelINS_4gemm6kernel13GemmUniversalIN4cute5tupleIJiiiiEEENS1_10collective13CollectiveMmaINS1_34MainloopSm90TmaGmmaWarpSpecializedILi9ENS5_IJNS4_1CILi1EEESB_SB_EEENS1_35KernelTmaWarpSpecializedCooperativeEEENS5_IJNSA_ILi256EEENSA_ILi128EEENSA_ILi32EEEEEENS_6half_tENS5_IJSB_llEEESJ_SK_NS4_8TiledMMAINS4_8MMA_AtomIJNS4_4SM904GMMA26MMA_64x128x16_F32F16F16_SSILNSO_5MajorE1ELSQ_1ELNSO_7ScaleInE1ELSR_1EEEEEENS4_6LayoutINS5_IJNSA_ILi2EEESB_SB_EEENS5_IJSB_NSA_ILi0EEESX_EEEEENS5_IJNS4_10UnderscoreES10_S10_EEEEENS4_13SM90_TMA_LOADENS4_14ComposedLayoutINS4_7SwizzleILi3ELi4ELi3EEENS4_18smem_ptr_flag_bitsILi16EEENSU_INS5_IJNSA_ILi64EEENSA_ILi8EEEEEENS5_IJSB_S19_EEEEEEEvNS4_8identityES13_S1E_vS1F_EENS_8epilogue10collective6detail29Sm90TmaWarpSpecializedAdapterINS1I_15DefaultEpilogueISJ_NS5_IJlSB_lEEES1M_NS1H_6thread17LinearCombinationISJ_Li1EffLNS1N_9ScaleType4KindE0ELNS_15FloatRoundStyleE2ESJ_EENS1_15EpilogueDefaultEEEEEvvEEEEvNT_6ParamsE --------------------------
	.section	.nv.shared._ZN7cutlass13device_kernelINS_4gemm6kernel13GemmUniversalIN4cute5tupleIJiiiiEEENS1_10collective13CollectiveMmaINS1_34MainloopSm90TmaGmmaWarpSpecializedILi9ENS5_IJNS4_1CILi1EEESB_SB_EEENS1_35KernelTmaWarpSpecializedCooperativeEEENS5_IJNSA_ILi256EEENSA_ILi128EEENSA_ILi32EEEEEENS_6half_tENS5_IJSB_llEEESJ_SK_NS4_8TiledMMAINS4_8MMA_AtomIJNS4_4SM904GMMA26MMA_64x128x16_F32F16F16_SSILNSO_5MajorE1ELSQ_1ELNSO_7ScaleInE1ELSR_1EEEEEENS4_6LayoutINS5_IJNSA_ILi2EEESB_SB_EEENS5_IJSB_NSA_ILi0EEESX_EEEEENS5_IJNS4_10UnderscoreES10_S10_EEEEENS4_13SM90_TMA_LOADENS4_14ComposedLayoutINS4_7SwizzleILi3ELi4ELi3EEENS4_18smem_ptr_flag_bitsILi16EEENSU_INS5_IJNSA_ILi64EEENSA_ILi8EEEEEENS5_IJSB_S19_EEEEEEEvNS4_8identityES13_S1E_vS1F_EENS_8epilogue10collective6detail29Sm90TmaWarpSpecializedAdapterINS1I_15DefaultEpilogueISJ_NS5_IJlSB_lEEES1M_NS1H_6thread17LinearCombinationISJ_Li1EffLNS1N_9ScaleType4KindE0ELNS_15FloatRoundStyleE2ESJ_EENS1_15EpilogueDefaultEEEEEvvEEEEvNT_6ParamsE,"aw",@nobits
	.sectionflags	@""
	.align	16
	.zero		1024


//--------------------- .nv.shared.reserved.0     --------------------------
	.section	.nv.shared.reserved.0,"aw",@nobits
	.weak		__nv_reservedSMEM_offset_0_alias
	.size		__nv_reservedSMEM_offset_0_alias, 0, 0
	.other		__nv_reservedSMEM_offset_0_alias,@"STO_CUDA_RESERVED_SHARED STV_DEFAULT"
__nv_reservedSMEM_offset_0_alias:
	.zero		0


//--------------------- .nv.global                --------------------------
	.section	.nv.global,"aw",@nobits
.nv.global:
	.type		_ZN40_INTERNAL_66c57aa7_4_k_cu_2f12e9b1_253644cute1_E,@object
	.size		_ZN40_INTERNAL_66c57aa7_4_k_cu_2f12e9b1_253644cute1_E,(_ZN40_INTERNAL_66c57aa7_4_k_cu_2f12e9b1_253644cuda3std3__45__cpo6cbeginE - _ZN40_INTERNAL_66c57aa7_4_k_cu_2f12e9b1_253644cute1_E)
_ZN40_INTERNAL_66c57aa7_4_k_cu_2f12e9b1_253644cute1_E:
	.zero		1
	.type		_ZN40_INTERNAL_66c57aa7_4_k_cu_2f12e9b1_253644cuda3std3__45__cpo6cbeginE,@object
	.size		_ZN40_INTERNAL_66c57aa7_4_k_cu_2f12e9b1_253644cuda3std3__45__cpo6cbeginE,(_ZN40_INTERNAL_66c57aa7_4_k_cu_2f12e9b1_253644cuda3std3__48in_placeE - _ZN40_INTERNAL_66c57aa7_4_k_cu_2f12e9b1_253644cuda3std3__45__cpo6cbeginE)
_ZN40_INTERNAL_66c57aa7_4_k_cu_2f12e9b1_253644cuda3std3__45__cpo6cbeginE:
	.zero		1
	.type		_ZN40_INTERNAL_66c57aa7_4_k_cu_2f12e9b1_253644cuda3std3__48in_placeE,@object
	.size		_ZN40_INTERNAL_66c57aa7_4_k_cu_2f12e9b1_253644cuda3std3__48in_placeE,(_ZN40_INTERNAL_66c57aa7_4_k_cu_2f12e9b1_253644cuda3std6ranges3__45__cpo9iter_moveE - _ZN40_INTERNAL_66c57aa7_4_k_cu_2f12e9b1_253644cuda3std3__48in_placeE)
_ZN40_INTERNAL_66c57aa7_4_k_cu_2f12e9b1_253644cuda3std3__48in_placeE:
	.zero		1
	.type		_ZN40_INTERNAL_66c57aa7_4_k_cu_2f12e9b1_253644cuda3std6ranges3__45__cpo9iter_moveE,@object
	.size		_ZN40_INTERNAL_66c57aa7_4_k_cu_2f12e9b1_253644cuda3std6ranges3__45__cpo9iter_moveE,(_ZN40_INTERNAL_66c57aa7_4_k_cu_2f12e9b1_253644cuda3std3__45__cpo5beginE - _ZN40_INTERNAL_66c57aa7_4_k_cu_2f12e9b1_253644cuda3std6ranges3__45__cpo9iter_moveE)
_ZN40_INTERNAL_66c57aa7_4_k_cu_2f12e9b1_253644cuda3std6ranges3__45__cpo9iter_moveE:
	.zero		1
	.type		_ZN40_INTERNAL_66c57aa7_4_k_cu_2f12e9b1_253644cuda3std3__45__cpo5beginE,@object
	.size		_ZN40_INTERNAL_66c57aa7_4_k_cu_2f12e9b1_253644cuda3std3__45__cpo5beginE,(_ZN40_INTERNAL_66c57aa7_4_k_cu_2f12e9b1_253644cuda3std3__442_GLOBAL__N__66c57aa7_4_k_cu_2f12e9b1_253646ignoreE - _ZN40_INTERNAL_66c57aa7_4_k_cu_2f12e9b1_253644cuda3std3__45__cpo5beginE)
_ZN40_INTERNAL_66c57aa7_4_k_cu_2f12e9b1_253644cuda3std3__45__cpo5beginE:
	.zero		1
	.type		_ZN40_INTERNAL_66c57aa7_4_k_cu_2f12e9b1_253644cuda3std3__442_GLOBAL__N__66c57aa7_4_k_cu_2f12e9b1_253646ignoreE,@object
	.size		_ZN40_INTERNAL_66c57aa7_4_k_cu_2f12e9b1_253644cuda3std3__442_GLOBAL__N__66c57aa7_4_k_cu_2f12e9b1_253646ignoreE,(_ZN40_INTERNAL_66c57aa7_4_k_cu_2f12e9b1_253644cute7productE - _ZN40_INTERNAL_66c57aa7_4_k_cu_2f12e9b1_253644cuda3std3__442_GLOBAL__N__66c57aa7_4_k_cu_2f12e9b1_253646ignoreE)
_ZN40_INTERNAL_66c57aa7_4_k_cu_2f12e9b1_253644cuda3std3__442_GLOBAL__N__66c57aa7_4_k_cu_2f12e9b1_253646ignoreE:
	.zero		1
	.type		_ZN40_INTERNAL_66c57aa7_4_k_cu_2f12e9b1_253644cute7productE,@object
	.size		_ZN40_INTERNAL_66c57aa7_4_k_cu_2f12e9b1_253644cute7productE,(_ZN40_INTERNAL_66c57aa7_4_k_cu_2f12e9b1_253644cuda3std3__45__cpo3endE - _ZN40_INTERNAL_66c57aa7_4_k_cu_2f12e9b1_253644cute7productE)
_ZN40_INTERNAL_66c57aa7_4_k_cu_2f12e9b1_253644cute7productE:
	.zero		1
	.type		_ZN40_INTERNAL_66c57aa7_4_k_cu_2f12e9b1_253644cuda3std3__45__cpo3endE,@object
	.size		_ZN40_INTERNAL_66c57aa7_4_k_cu_2f12e9b1_253644cuda3std3__45__cpo3endE,(_ZN40_INTERNAL_66c57aa7_4_k_cu_2f12e9b1_253644cuda3std3__419piecewise_constructE - _ZN40_INTERNAL_66c57aa7_4_k_cu_2f12e9b1_253644cuda3std3__45__cpo3endE)
_ZN40_INTERNAL_66c57aa7_4_k_cu_2f12e9b1_253644cuda3std3__45__cpo3endE:
	.zero		1
	.type		_ZN40_INTERNAL_66c57aa7_4_k_cu_2f12e9b1_253644cuda3std3__419piecewise_constructE,@object
	.size		_ZN40_INTERNAL_66c57aa7_4_k_cu_2f12e9b1_253644cuda3std3__419piecewise_constructE,(_ZN40_INTERNAL_66c57aa7_4_k_cu_2f12e9b1_253644cuda3std3__45__cpo4cendE - _ZN40_INTERNAL_66c57aa7_4_k_cu_2f12e9b1_253644cuda3std3__419piecewise_constructE)
_ZN40_INTERNAL_66c57aa7_4_k_cu_2f12e9b1_253644cuda3std3__419piecewise_constructE:
	.zero		1
	.type		_ZN40_INTERNAL_66c57aa7_4_k_cu_2f12e9b1_253644cuda3std3__45__cpo4cendE,@object
	.size		_ZN40_INTERNAL_66c57aa7_4_k_cu_2f12e9b1_253644cuda3std3__45__cpo4cendE,(_ZN40_INTERNAL_66c57aa7_4_k_cu_2f12e9b1_253644cuda3std6ranges3__45__cpo4swapE - _ZN40_INTERNAL_66c57aa7_4_k_cu_2f12e9b1_253644cuda3std3__45__cpo4cendE)
_ZN40_INTERNAL_66c57aa7_4_k_cu_2f12e9b1_253644cuda3std3__45__cpo4cendE:
	.zero		1
	.type		_ZN40_INTERNAL_66c57aa7_4_k_cu_2f12e9b1_253644cuda3std6ranges3__45__cpo4swapE,@object
	.size		_ZN40_INTERNAL_66c57aa7_4_k_cu_2f12e9b1_253644cuda3std6ranges3__45__cpo4swapE,(.L_8 - _ZN40_INTERNAL_66c57aa7_4_k_cu_2f12e9b1_253644cuda3std6ranges3__45__cpo4swapE)
_ZN40_INTERNAL_66c57aa7_4_k_cu_2f12e9b1_253644cuda3std6ranges3__45__cpo4swapE:
	.zero		1
.L_8:


//--------------------- .nv.constant0._ZN7cutlass13device_kernelINS_4gemm6kernel13GemmUniversalIN4cute5tupleIJiiiiEEENS1_10collective13CollectiveMmaINS1_34MainloopSm90TmaGmmaWarpSpecializedILi9ENS5_IJNS4_1CILi1EEESB_SB_EEENS1_35KernelTmaWarpSpecializedCooperativeEEENS5_IJNSA_ILi256EEENSA_ILi128EEENSA_ILi32EEEEEENS_6half_tENS5_IJSB_llEEESJ_SK_NS4_8TiledMMAINS4_8MMA_AtomIJNS4_4SM904GMMA26MMA_64x128x16_F32F16F16_SSILNSO_5MajorE1ELSQ_1ELNSO_7ScaleInE1ELSR_1EEEEEENS4_6LayoutINS5_IJNSA_ILi2EEESB_SB_EEENS5_IJSB_NSA_ILi0EEESX_EEEEENS5_IJNS4_10UnderscoreES10_S10_EEEEENS4_13SM90_TMA_LOADENS4_14ComposedLayoutINS4_7SwizzleILi3ELi4ELi3EEENS4_18smem_ptr_flag_bitsILi16EEENSU_INS5_IJNSA_ILi64EEENSA_ILi8EEEEEENS5_IJSB_S19_EEEEEEEvNS4_8identityES13_S1E_vS1F_EENS_8epilogue10collective6detail29Sm90TmaWarpSpecializedAdapterINS1I_15DefaultEpilogueISJ_NS5_IJlSB_lEEES1M_NS1H_6thread17LinearCombinationISJ_Li1EffLNS1N_9ScaleType4KindE0ELNS_15FloatRoundStyleE2ESJ_EENS1_15EpilogueDefaultEEEEEvvEEEEvNT_6ParamsE --------------------------
	.section	.nv.constant0._ZN7cutlass13device_kernelINS_4gemm6kernel13GemmUniversalIN4cute5tupleIJiiiiEEENS1_10collective13CollectiveMmaINS1_34MainloopSm90TmaGmmaWarpSpecializedILi9ENS5_IJNS4_1CILi1EEESB_SB_EEENS1_35KernelTmaWarpSpecializedCooperativeEEENS5_IJNSA_ILi256EEENSA_ILi128EEENSA_ILi32EEEEEENS_6half_tENS5_IJSB_llEEESJ_SK_NS4_8TiledMMAINS4_8MMA_AtomIJNS4_4SM904GMMA26MMA_64x128x16_F32F16F16_SSILNSO_5MajorE1ELSQ_1ELNSO_7ScaleInE1ELSR_1EEEEEENS4_6LayoutINS5_IJNSA_ILi2EEESB_SB_EEENS5_IJSB_NSA_ILi0EEESX_EEEEENS5_IJNS4_10UnderscoreES10_S10_EEEEENS4_13SM90_TMA_LOADENS4_14ComposedLayoutINS4_7SwizzleILi3ELi4ELi3EEENS4_18smem_ptr_flag_bitsILi16EEENSU_INS5_IJNSA_ILi64EEENSA_ILi8EEEEEENS5_IJSB_S19_EEEEEEEvNS4_8identityES13_S1E_vS1F_EENS_8epilogue10collective6detail29Sm90TmaWarpSpecializedAdapterINS1I_15DefaultEpilogueISJ_NS5_IJlSB_lEEES1M_NS1H_6thread17LinearCombinationISJ_Li1EffLNS1N_9ScaleType4KindE0ELNS_15FloatRoundStyleE2ESJ_EENS1_15EpilogueDefaultEEEEEvvEEEEvNT_6ParamsE,"a",@progbits
	.sectionflags	@""
	.align	4
.nv.constant0._ZN7cutlass13device_kernelINS_4gemm6kernel13GemmUniversalIN4cute5tupleIJiiiiEEENS1_10collective13CollectiveMmaINS1_34MainloopSm90TmaGmmaWarpSpecializedILi9ENS5_IJNS4_1CILi1EEESB_SB_EEENS1_35KernelTmaWarpSpecializedCooperativeEEENS5_IJNSA_ILi256EEENSA_ILi128EEENSA_ILi32EEEEEENS_6half_tENS5_IJSB_llEEESJ_SK_NS4_8TiledMMAINS4_8MMA_AtomIJNS4_4SM904GMMA26MMA_64x128x16_F32F16F16_SSILNSO_5MajorE1ELSQ_1ELNSO_7ScaleInE1ELSR_1EEEEEENS4_6LayoutINS5_IJNSA_ILi2EEESB_SB_EEENS5_IJSB_NSA_ILi0EEESX_EEEEENS5_IJNS4_10UnderscoreES10_S10_EEEEENS4_13SM90_TMA_LOADENS4_14ComposedLayoutINS4_7SwizzleILi3ELi4ELi3EEENS4_18smem_ptr_flag_bitsILi16EEENSU_INS5_IJNSA_ILi64EEENSA_ILi8EEEEEENS5_IJSB_S19_EEEEEEEvNS4_8identityES13_S1E_vS1F_EENS_8epilogue10collective6detail29Sm90TmaWarpSpecializedAdapterINS1I_15DefaultEpilogueISJ_NS5_IJlSB_lEEES1M_NS1H_6thread17LinearCombinationISJ_Li1EffLNS1N_9ScaleType4KindE0ELNS_15FloatRoundStyleE2ESJ_EENS1_15EpilogueDefaultEEEEEvvEEEEvNT_6ParamsE:
	.zero		1664


//--------------------- SYMBOLS --------------------------

	.type		.nv.reservedSmem.offset0,@object
	.size		.nv.reservedSmem.offset0,0x4
	.type		__assertfail,@function
